//
// Generated by NVIDIA NVVM Compiler
//
// Compiler Build ID: CL-36424714
// Cuda compilation tools, release 13.0, V13.0.88
// Based on NVVM 20.0.0
//

.version 9.0
.target sm_100
.address_size 64

	// .globl	_Z7bellmanPfiiPi
.extern .func  (.param .b32 func_retval0) vprintf
(
	.param .b64 vprintf_param_0,
	.param .b64 vprintf_param_1
)
;
// _ZZ7bellmanPfiiPiE6s_grid has been demoted
// _ZZ7bellmanPfiiPiE9maxChange has been demoted
.global .align 1 .b8 $str[4] = {37, 102, 32};
.global .align 1 .b8 $str$1[2] = {10};

.visible .entry _Z7bellmanPfiiPi(
	.param .u64 .ptr .align 1 _Z7bellmanPfiiPi_param_0,
	.param .u32 _Z7bellmanPfiiPi_param_1,
	.param .u32 _Z7bellmanPfiiPi_param_2,
	.param .u64 .ptr .align 1 _Z7bellmanPfiiPi_param_3
)
{
	.local .align 8 .b8 	__local_depot0[8];
	.reg .b64 	%SP;
	.reg .b64 	%SPL;
	.reg .pred 	%p<34>;
	.reg .b32 	%r<143>;
	.reg .b32 	%f<38>;
	.reg .b64 	%rd<65>;
	.reg .b64 	%fd<32>;
	// demoted variable
	.shared .align 4 .b8 _ZZ7bellmanPfiiPiE6s_grid[64];
	// demoted variable
	.shared .align 4 .u32 _ZZ7bellmanPfiiPiE9maxChange;
	mov.u64 	%SPL, __local_depot0;
	cvta.local.u64 	%SP, %SPL;
	ld.param.u64 	%rd8, [_Z7bellmanPfiiPi_param_0];
	ld.param.u32 	%r30, [_Z7bellmanPfiiPi_param_1];
	ld.param.u32 	%r31, [_Z7bellmanPfiiPi_param_2];
	cvta.to.global.u64 	%rd1, %rd8;
	mov.u32 	%r1, %ctaid.x;
	mov.u32 	%r2, %ntid.x;
	mov.u32 	%r3, %tid.x;
	mad.lo.s32 	%r32, %r1, %r2, %r3;
	mov.u32 	%r4, %ctaid.y;
	mov.u32 	%r5, %ntid.y;
	mov.u32 	%r6, %tid.y;
	mad.lo.s32 	%r33, %r4, %r5, %r6;
	mad.lo.s32 	%r7, %r31, %r32, %r33;
	mul.lo.s32 	%r34, %r31, %r30;
	setp.ge.s32 	%p1, %r7, %r34;
	@%p1 bra 	$L__BB0_14;
	mul.wide.s32 	%rd59, %r7, 4;
	add.s64 	%rd2, %rd1, %rd59;
	ld.global.f32 	%f33, [%rd2];
	shl.b32 	%r121, %r7, 2;
	mov.u32 	%r122, _ZZ7bellmanPfiiPiE6s_grid;
	add.s32 	%r8, %r122, %r121;
	st.shared.f32 	[%r8], %f33;
	bar.sync 	0;
	ld.shared.f32 	%f1, [%r8];
	setp.neu.f32 	%p19, %f1, 0f40000000;
	setp.neu.f32 	%p20, %f1, 0f3F800000;
	and.pred  	%p21, %p19, %p20;
	setp.neu.f32 	%p22, %f1, 0fBF800000;
	and.pred  	%p23, %p21, %p22;
	@%p23 bra 	$L__BB0_3;
	st.global.f32 	[%rd2], %f1;
	bra.uni 	$L__BB0_39;
$L__BB0_3:
	bar.sync 	0;
	setp.ne.s32 	%p24, %r3, 0;
	setp.eq.s32 	%p25, %r1, 0;
	or.pred  	%p26, %p24, %p25;
	@%p26 bra 	$L__BB0_5;
	ld.global.f32 	%f34, [%rd2+-4];
	st.shared.f32 	[%r8+-4], %f34;
$L__BB0_5:
	add.s32 	%r123, %r2, -1;
	setp.ne.s32 	%p27, %r3, %r123;
	@%p27 bra 	$L__BB0_8;
	mov.u32 	%r124, %nctaid.x;
	add.s32 	%r125, %r124, -1;
	setp.ge.u32 	%p28, %r1, %r125;
	@%p28 bra 	$L__BB0_8;
	ld.global.f32 	%f35, [%rd2+4];
	st.shared.f32 	[%r8+4], %f35;
$L__BB0_8:
	setp.ne.s32 	%p29, %r6, 0;
	setp.eq.s32 	%p30, %r4, 0;
	or.pred  	%p31, %p29, %p30;
	@%p31 bra 	$L__BB0_10;
	sub.s32 	%r126, %r7, %r31;
	mul.wide.s32 	%rd60, %r126, 4;
	add.s64 	%rd61, %rd1, %rd60;
	ld.global.f32 	%f36, [%rd61];
	shl.b32 	%r127, %r126, 2;
	add.s32 	%r129, %r122, %r127;
	st.shared.f32 	[%r129], %f36;
$L__BB0_10:
	add.s32 	%r130, %r5, -1;
	setp.ne.s32 	%p32, %r6, %r130;
	@%p32 bra 	$L__BB0_13;
	mov.u32 	%r131, %nctaid.y;
	add.s32 	%r132, %r131, -1;
	setp.ge.u32 	%p33, %r4, %r132;
	@%p33 bra 	$L__BB0_13;
	mul.wide.s32 	%rd62, %r31, 4;
	add.s64 	%rd63, %rd2, %rd62;
	ld.global.f32 	%f37, [%rd63];
	shl.b32 	%r133, %r31, 2;
	add.s32 	%r134, %r8, %r133;
	st.shared.f32 	[%r134], %f37;
$L__BB0_13:
	mov.b32 	%r135, 0;
	st.shared.u32 	[_ZZ7bellmanPfiiPiE9maxChange], %r135;
	bar.sync 	0;
$L__BB0_14:
	setp.ne.s32 	%p2, %r7, 0;
	@%p2 bra 	$L__BB0_39;
	setp.lt.s32 	%p3, %r30, 1;
	@%p3 bra 	$L__BB0_38;
	setp.lt.s32 	%p4, %r31, 1;
	@%p4 bra 	$L__BB0_32;
	and.b32  	%r9, %r31, 15;
	and.b32  	%r10, %r31, 7;
	and.b32  	%r11, %r31, 3;
	mov.b32 	%r136, 0;
	mov.u64 	%rd55, $str$1;
	add.u64 	%rd19, %SP, 0;
	mov.u64 	%rd42, $str;
$L__BB0_18:
	setp.lt.u32 	%p9, %r31, 16;
	mul.lo.s32 	%r13, %r136, %r31;
	mov.b32 	%r139, 0;
	@%p9 bra 	$L__BB0_21;
	and.b32  	%r49, %r31, 2147483632;
	neg.s32 	%r137, %r49;
	mul.wide.u32 	%rd13, %r13, 4;
	add.s64 	%rd14, %rd1, %rd13;
	add.s64 	%rd64, %rd14, 32;
$L__BB0_20:
	.pragma "nounroll";
	and.b32  	%r139, %r31, 2147483632;
	ld.global.f32 	%f2, [%rd64+-32];
	cvt.f64.f32 	%fd1, %f2;
	add.u64 	%rd15, %SP, 0;
	add.u64 	%rd16, %SPL, 0;
	st.local.f64 	[%rd16], %fd1;
	mov.u64 	%rd17, $str;
	cvta.global.u64 	%rd18, %rd17;
	{ // callseq 5, 0
	.param .b64 param0;
	st.param.b64 	[param0], %rd18;
	.param .b64 param1;
	st.param.b64 	[param1], %rd15;
	.param .b32 retval0;
	call.uni (retval0), 
	vprintf, 
	(
	param0, 
	param1
	);
	ld.param.b32 	%r50, [retval0];
	} // callseq 5
	ld.global.f32 	%f3, [%rd64+-28];
	cvt.f64.f32 	%fd2, %f3;
	st.local.f64 	[%rd16], %fd2;
	{ // callseq 6, 0
	.param .b64 param0;
	st.param.b64 	[param0], %rd18;
	.param .b64 param1;
	st.param.b64 	[param1], %rd15;
	.param .b32 retval0;
	call.uni (retval0), 
	vprintf, 
	(
	param0, 
	param1
	);
	ld.param.b32 	%r52, [retval0];
	} // callseq 6
	ld.global.f32 	%f4, [%rd64+-24];
	cvt.f64.f32 	%fd3, %f4;
	st.local.f64 	[%rd16], %fd3;
	{ // callseq 7, 0
	.param .b64 param0;
	st.param.b64 	[param0], %rd18;
	.param .b64 param1;
	st.param.b64 	[param1], %rd15;
	.param .b32 retval0;
	call.uni (retval0), 
	vprintf, 
	(
	param0, 
	param1
	);
	ld.param.b32 	%r54, [retval0];
	} // callseq 7
	ld.global.f32 	%f5, [%rd64+-20];
	cvt.f64.f32 	%fd4, %f5;
	st.local.f64 	[%rd16], %fd4;
	{ // callseq 8, 0
	.param .b64 param0;
	st.param.b64 	[param0], %rd18;
	.param .b64 param1;
	st.param.b64 	[param1], %rd15;
	.param .b32 retval0;
	call.uni (retval0), 
	vprintf, 
	(
	param0, 
	param1
	);
	ld.param.b32 	%r56, [retval0];
	} // callseq 8
	ld.global.f32 	%f6, [%rd64+-16];
	cvt.f64.f32 	%fd5, %f6;
	st.local.f64 	[%rd16], %fd5;
	{ // callseq 9, 0
	.param .b64 param0;
	st.param.b64 	[param0], %rd18;
	.param .b64 param1;
	st.param.b64 	[param1], %rd15;
	.param .b32 retval0;
	call.uni (retval0), 
	vprintf, 
	(
	param0, 
	param1
	);
	ld.param.b32 	%r58, [retval0];
	} // callseq 9
	ld.global.f32 	%f7, [%rd64+-12];
	cvt.f64.f32 	%fd6, %f7;
	st.local.f64 	[%rd16], %fd6;
	{ // callseq 10, 0
	.param .b64 param0;
	st.param.b64 	[param0], %rd18;
	.param .b64 param1;
	st.param.b64 	[param1], %rd15;
	.param .b32 retval0;
	call.uni (retval0), 
	vprintf, 
	(
	param0, 
	param1
	);
	ld.param.b32 	%r60, [retval0];
	} // callseq 10
	ld.global.f32 	%f8, [%rd64+-8];
	cvt.f64.f32 	%fd7, %f8;
	st.local.f64 	[%rd16], %fd7;
	{ // callseq 11, 0
	.param .b64 param0;
	st.param.b64 	[param0], %rd18;
	.param .b64 param1;
	st.param.b64 	[param1], %rd15;
	.param .b32 retval0;
	call.uni (retval0), 
	vprintf, 
	(
	param0, 
	param1
	);
	ld.param.b32 	%r62, [retval0];
	} // callseq 11
	ld.global.f32 	%f9, [%rd64+-4];
	cvt.f64.f32 	%fd8, %f9;
	st.local.f64 	[%rd16], %fd8;
	{ // callseq 12, 0
	.param .b64 param0;
	st.param.b64 	[param0], %rd18;
	.param .b64 param1;
	st.param.b64 	[param1], %rd15;
	.param .b32 retval0;
	call.uni (retval0), 
	vprintf, 
	(
	param0, 
	param1
	);
	ld.param.b32 	%r64, [retval0];
	} // callseq 12
	ld.global.f32 	%f10, [%rd64];
	cvt.f64.f32 	%fd9, %f10;
	st.local.f64 	[%rd16], %fd9;
	{ // callseq 13, 0
	.param .b64 param0;
	st.param.b64 	[param0], %rd18;
	.param .b64 param1;
	st.param.b64 	[param1], %rd15;
	.param .b32 retval0;
	call.uni (retval0), 
	vprintf, 
	(
	param0, 
	param1
	);
	ld.param.b32 	%r66, [retval0];
	} // callseq 13
	ld.global.f32 	%f11, [%rd64+4];
	cvt.f64.f32 	%fd10, %f11;
	st.local.f64 	[%rd16], %fd10;
	{ // callseq 14, 0
	.param .b64 param0;
	st.param.b64 	[param0], %rd18;
	.param .b64 param1;
	st.param.b64 	[param1], %rd15;
	.param .b32 retval0;
	call.uni (retval0), 
	vprintf, 
	(
	param0, 
	param1
	);
	ld.param.b32 	%r68, [retval0];
	} // callseq 14
	ld.global.f32 	%f12, [%rd64+8];
	cvt.f64.f32 	%fd11, %f12;
	st.local.f64 	[%rd16], %fd11;
	{ // callseq 15, 0
	.param .b64 param0;
	st.param.b64 	[param0], %rd18;
	.param .b64 param1;
	st.param.b64 	[param1], %rd15;
	.param .b32 retval0;
	call.uni (retval0), 
	vprintf, 
	(
	param0, 
	param1
	);
	ld.param.b32 	%r70, [retval0];
	} // callseq 15
	ld.global.f32 	%f13, [%rd64+12];
	cvt.f64.f32 	%fd12, %f13;
	st.local.f64 	[%rd16], %fd12;
	{ // callseq 16, 0
	.param .b64 param0;
	st.param.b64 	[param0], %rd18;
	.param .b64 param1;
	st.param.b64 	[param1], %rd15;
	.param .b32 retval0;
	call.uni (retval0), 
	vprintf, 
	(
	param0, 
	param1
	);
	ld.param.b32 	%r72, [retval0];
	} // callseq 16
	ld.global.f32 	%f14, [%rd64+16];
	cvt.f64.f32 	%fd13, %f14;
	st.local.f64 	[%rd16], %fd13;
	{ // callseq 17, 0
	.param .b64 param0;
	st.param.b64 	[param0], %rd18;
	.param .b64 param1;
	st.param.b64 	[param1], %rd15;
	.param .b32 retval0;
	call.uni (retval0), 
	vprintf, 
	(
	param0, 
	param1
	);
	ld.param.b32 	%r74, [retval0];
	} // callseq 17
	ld.global.f32 	%f15, [%rd64+20];
	cvt.f64.f32 	%fd14, %f15;
	st.local.f64 	[%rd16], %fd14;
	{ // callseq 18, 0
	.param .b64 param0;
	st.param.b64 	[param0], %rd18;
	.param .b64 param1;
	st.param.b64 	[param1], %rd15;
	.param .b32 retval0;
	call.uni (retval0), 
	vprintf, 
	(
	param0, 
	param1
	);
	ld.param.b32 	%r76, [retval0];
	} // callseq 18
	ld.global.f32 	%f16, [%rd64+24];
	cvt.f64.f32 	%fd15, %f16;
	st.local.f64 	[%rd16], %fd15;
	{ // callseq 19, 0
	.param .b64 param0;
	st.param.b64 	[param0], %rd18;
	.param .b64 param1;
	st.param.b64 	[param1], %rd15;
	.param .b32 retval0;
	call.uni (retval0), 
	vprintf, 
	(
	param0, 
	param1
	);
	ld.param.b32 	%r78, [retval0];
	} // callseq 19
	ld.global.f32 	%f17, [%rd64+28];
	cvt.f64.f32 	%fd16, %f17;
	st.local.f64 	[%rd16], %fd16;
	{ // callseq 20, 0
	.param .b64 param0;
	st.param.b64 	[param0], %rd18;
	.param .b64 param1;
	st.param.b64 	[param1], %rd15;
	.param .b32 retval0;
	call.uni (retval0), 
	vprintf, 
	(
	param0, 
	param1
	);
	ld.param.b32 	%r80, [retval0];
	} // callseq 20
	add.s32 	%r137, %r137, 16;
	add.s64 	%rd64, %rd64, 64;
	setp.eq.s32 	%p10, %r137, 0;
	@%p10 bra 	$L__BB0_21;
	bra.uni 	$L__BB0_20;
$L__BB0_21:
	setp.eq.s32 	%p11, %r9, 0;
	@%p11 bra 	$L__BB0_31;
	cvta.to.local.u64 	%rd6, %rd19;
	add.s32 	%r82, %r9, -1;
	setp.lt.u32 	%p12, %r82, 7;
	@%p12 bra 	$L__BB0_24;
	add.s32 	%r83, %r139, %r13;
	mul.wide.u32 	%rd20, %r83, 4;
	add.s64 	%rd21, %rd1, %rd20;
	ld.global.f32 	%f18, [%rd21];
	cvt.f64.f32 	%fd17, %f18;
	st.local.f64 	[%rd6], %fd17;
	cvta.global.u64 	%rd23, %rd42;
	{ // callseq 21, 0
	.param .b64 param0;
	st.param.b64 	[param0], %rd23;
	.param .b64 param1;
	st.param.b64 	[param1], %rd19;
	.param .b32 retval0;
	call.uni (retval0), 
	vprintf, 
	(
	param0, 
	param1
	);
	ld.param.b32 	%r84, [retval0];
	} // callseq 21
	cvt.u64.u32 	%rd25, %r13;
	cvt.u64.u32 	%rd26, %r139;
	add.s64 	%rd27, %rd26, %rd25;
	shl.b64 	%rd28, %rd27, 2;
	add.s64 	%rd29, %rd1, %rd28;
	ld.global.f32 	%f19, [%rd29+4];
	cvt.f64.f32 	%fd18, %f19;
	st.local.f64 	[%rd6], %fd18;
	{ // callseq 22, 0
	.param .b64 param0;
	st.param.b64 	[param0], %rd23;
	.param .b64 param1;
	st.param.b64 	[param1], %rd19;
	.param .b32 retval0;
	call.uni (retval0), 
	vprintf, 
	(
	param0, 
	param1
	);
	ld.param.b32 	%r86, [retval0];
	} // callseq 22
	ld.global.f32 	%f20, [%rd29+8];
	cvt.f64.f32 	%fd19, %f20;
	st.local.f64 	[%rd6], %fd19;
	{ // callseq 23, 0
	.param .b64 param0;
	st.param.b64 	[param0], %rd23;
	.param .b64 param1;
	st.param.b64 	[param1], %rd19;
	.param .b32 retval0;
	call.uni (retval0), 
	vprintf, 
	(
	param0, 
	param1
	);
	ld.param.b32 	%r88, [retval0];
	} // callseq 23
	ld.global.f32 	%f21, [%rd29+12];
	cvt.f64.f32 	%fd20, %f21;
	st.local.f64 	[%rd6], %fd20;
	{ // callseq 24, 0
	.param .b64 param0;
	st.param.b64 	[param0], %rd23;
	.param .b64 param1;
	st.param.b64 	[param1], %rd19;
	.param .b32 retval0;
	call.uni (retval0), 
	vprintf, 
	(
	param0, 
	param1
	);
	ld.param.b32 	%r90, [retval0];
	} // callseq 24
	ld.global.f32 	%f22, [%rd29+16];
	cvt.f64.f32 	%fd21, %f22;
	st.local.f64 	[%rd6], %fd21;
	{ // callseq 25, 0
	.param .b64 param0;
	st.param.b64 	[param0], %rd23;
	.param .b64 param1;
	st.param.b64 	[param1], %rd19;
	.param .b32 retval0;
	call.uni (retval0), 
	vprintf, 
	(
	param0, 
	param1
	);
	ld.param.b32 	%r92, [retval0];
	} // callseq 25
	ld.global.f32 	%f23, [%rd29+20];
	cvt.f64.f32 	%fd22, %f23;
	st.local.f64 	[%rd6], %fd22;
	{ // callseq 26, 0
	.param .b64 param0;
	st.param.b64 	[param0], %rd23;
	.param .b64 param1;
	st.param.b64 	[param1], %rd19;
	.param .b32 retval0;
	call.uni (retval0), 
	vprintf, 
	(
	param0, 
	param1
	);
	ld.param.b32 	%r94, [retval0];
	} // callseq 26
	ld.global.f32 	%f24, [%rd29+24];
	cvt.f64.f32 	%fd23, %f24;
	st.local.f64 	[%rd6], %fd23;
	{ // callseq 27, 0
	.param .b64 param0;
	st.param.b64 	[param0], %rd23;
	.param .b64 param1;
	st.param.b64 	[param1], %rd19;
	.param .b32 retval0;
	call.uni (retval0), 
	vprintf, 
	(
	param0, 
	param1
	);
	ld.param.b32 	%r96, [retval0];
	} // callseq 27
	ld.global.f32 	%f25, [%rd29+28];
	cvt.f64.f32 	%fd24, %f25;
	st.local.f64 	[%rd6], %fd24;
	{ // callseq 28, 0
	.param .b64 param0;
	st.param.b64 	[param0], %rd23;
	.param .b64 param1;
	st.param.b64 	[param1], %rd19;
	.param .b32 retval0;
	call.uni (retval0), 
	vprintf, 
	(
	param0, 
	param1
	);
	ld.param.b32 	%r98, [retval0];
	} // callseq 28
	add.s32 	%r139, %r139, 8;
$L__BB0_24:
	setp.eq.s32 	%p13, %r10, 0;
	@%p13 bra 	$L__BB0_31;
	add.s32 	%r100, %r10, -1;
	setp.lt.u32 	%p14, %r100, 3;
	@%p14 bra 	$L__BB0_27;
	add.s32 	%r101, %r139, %r13;
	mul.wide.u32 	%rd30, %r101, 4;
	add.s64 	%rd31, %rd1, %rd30;
	ld.global.f32 	%f26, [%rd31];
	cvt.f64.f32 	%fd25, %f26;
	st.local.f64 	[%rd6], %fd25;
	cvta.global.u64 	%rd33, %rd42;
	{ // callseq 29, 0
	.param .b64 param0;
	st.param.b64 	[param0], %rd33;
	.param .b64 param1;
	st.param.b64 	[param1], %rd19;
	.param .b32 retval0;
	call.uni (retval0), 
	vprintf, 
	(
	param0, 
	param1
	);
	ld.param.b32 	%r102, [retval0];
	} // callseq 29
	cvt.u64.u32 	%rd35, %r13;
	cvt.u64.u32 	%rd36, %r139;
	add.s64 	%rd37, %rd36, %rd35;
	shl.b64 	%rd38, %rd37, 2;
	add.s64 	%rd39, %rd1, %rd38;
	ld.global.f32 	%f27, [%rd39+4];
	cvt.f64.f32 	%fd26, %f27;
	st.local.f64 	[%rd6], %fd26;
	{ // callseq 30, 0
	.param .b64 param0;
	st.param.b64 	[param0], %rd33;
	.param .b64 param1;
	st.param.b64 	[param1], %rd19;
	.param .b32 retval0;
	call.uni (retval0), 
	vprintf, 
	(
	param0, 
	param1
	);
	ld.param.b32 	%r104, [retval0];
	} // callseq 30
	ld.global.f32 	%f28, [%rd39+8];
	cvt.f64.f32 	%fd27, %f28;
	st.local.f64 	[%rd6], %fd27;
	{ // callseq 31, 0
	.param .b64 param0;
	st.param.b64 	[param0], %rd33;
	.param .b64 param1;
	st.param.b64 	[param1], %rd19;
	.param .b32 retval0;
	call.uni (retval0), 
	vprintf, 
	(
	param0, 
	param1
	);
	ld.param.b32 	%r106, [retval0];
	} // callseq 31
	ld.global.f32 	%f29, [%rd39+12];
	cvt.f64.f32 	%fd28, %f29;
	st.local.f64 	[%rd6], %fd28;
	{ // callseq 32, 0
	.param .b64 param0;
	st.param.b64 	[param0], %rd33;
	.param .b64 param1;
	st.param.b64 	[param1], %rd19;
	.param .b32 retval0;
	call.uni (retval0), 
	vprintf, 
	(
	param0, 
	param1
	);
	ld.param.b32 	%r108, [retval0];
	} // callseq 32
	add.s32 	%r139, %r139, 4;
$L__BB0_27:
	setp.eq.s32 	%p15, %r11, 0;
	@%p15 bra 	$L__BB0_31;
	setp.eq.s32 	%p16, %r11, 1;
	add.s32 	%r110, %r139, %r13;
	mul.wide.u32 	%rd40, %r110, 4;
	add.s64 	%rd41, %rd1, %rd40;
	ld.global.f32 	%f30, [%rd41];
	cvt.f64.f32 	%fd29, %f30;
	st.local.f64 	[%rd6], %fd29;
	cvta.global.u64 	%rd43, %rd42;
	{ // callseq 33, 0
	.param .b64 param0;
	st.param.b64 	[param0], %rd43;
	.param .b64 param1;
	st.param.b64 	[param1], %rd19;
	.param .b32 retval0;
	call.uni (retval0), 
	vprintf, 
	(
	param0, 
	param1
	);
	ld.param.b32 	%r111, [retval0];
	} // callseq 33
	@%p16 bra 	$L__BB0_31;
	setp.eq.s32 	%p17, %r11, 2;
	cvt.u64.u32 	%rd45, %r13;
	cvt.u64.u32 	%rd46, %r139;
	add.s64 	%rd47, %rd46, %rd45;
	shl.b64 	%rd48, %rd47, 2;
	add.s64 	%rd7, %rd1, %rd48;
	ld.global.f32 	%f31, [%rd7+4];
	cvt.f64.f32 	%fd30, %f31;
	st.local.f64 	[%rd6], %fd30;
	cvta.global.u64 	%rd50, %rd42;
	{ // callseq 34, 0
	.param .b64 param0;
	st.param.b64 	[param0], %rd50;
	.param .b64 param1;
	st.param.b64 	[param1], %rd19;
	.param .b32 retval0;
	call.uni (retval0), 
	vprintf, 
	(
	param0, 
	param1
	);
	ld.param.b32 	%r113, [retval0];
	} // callseq 34
	@%p17 bra 	$L__BB0_31;
	ld.global.f32 	%f32, [%rd7+8];
	cvt.f64.f32 	%fd31, %f32;
	st.local.f64 	[%rd6], %fd31;
	cvta.global.u64 	%rd53, %rd42;
	{ // callseq 35, 0
	.param .b64 param0;
	st.param.b64 	[param0], %rd53;
	.param .b64 param1;
	st.param.b64 	[param1], %rd19;
	.param .b32 retval0;
	call.uni (retval0), 
	vprintf, 
	(
	param0, 
	param1
	);
	ld.param.b32 	%r115, [retval0];
	} // callseq 35
$L__BB0_31:
	cvta.global.u64 	%rd56, %rd55;
	{ // callseq 36, 0
	.param .b64 param0;
	st.param.b64 	[param0], %rd56;
	.param .b64 param1;
	st.param.b64 	[param1], 0;
	.param .b32 retval0;
	call.uni (retval0), 
	vprintf, 
	(
	param0, 
	param1
	);
	ld.param.b32 	%r117, [retval0];
	} // callseq 36
	add.s32 	%r136, %r136, 1;
	setp.eq.s32 	%p18, %r136, %r30;
	@%p18 bra 	$L__BB0_38;
	bra.uni 	$L__BB0_18;
$L__BB0_32:
	and.b32  	%r24, %r30, 3;
	setp.lt.u32 	%p5, %r30, 4;
	@%p5 bra 	$L__BB0_35;
	and.b32  	%r25, %r30, 2147483644;
	mov.b32 	%r141, 0;
	mov.u64 	%rd9, $str$1;
$L__BB0_34:
	cvta.global.u64 	%rd10, %rd9;
	{ // callseq 0, 0
	.param .b64 param0;
	st.param.b64 	[param0], %rd10;
	.param .b64 param1;
	st.param.b64 	[param1], 0;
	.param .b32 retval0;
	call.uni (retval0), 
	vprintf, 
	(
	param0, 
	param1
	);
	ld.param.b32 	%r36, [retval0];
	} // callseq 0
	{ // callseq 1, 0
	.param .b64 param0;
	st.param.b64 	[param0], %rd10;
	.param .b64 param1;
	st.param.b64 	[param1], 0;
	.param .b32 retval0;
	call.uni (retval0), 
	vprintf, 
	(
	param0, 
	param1
	);
	ld.param.b32 	%r38, [retval0];
	} // callseq 1
	{ // callseq 2, 0
	.param .b64 param0;
	st.param.b64 	[param0], %rd10;
	.param .b64 param1;
	st.param.b64 	[param1], 0;
	.param .b32 retval0;
	call.uni (retval0), 
	vprintf, 
	(
	param0, 
	param1
	);
	ld.param.b32 	%r40, [retval0];
	} // callseq 2
	{ // callseq 3, 0
	.param .b64 param0;
	st.param.b64 	[param0], %rd10;
	.param .b64 param1;
	st.param.b64 	[param1], 0;
	.param .b32 retval0;
	call.uni (retval0), 
	vprintf, 
	(
	param0, 
	param1
	);
	ld.param.b32 	%r42, [retval0];
	} // callseq 3
	add.s32 	%r141, %r141, 4;
	setp.ne.s32 	%p6, %r141, %r25;
	@%p6 bra 	$L__BB0_34;
$L__BB0_35:
	setp.eq.s32 	%p7, %r24, 0;
	@%p7 bra 	$L__BB0_38;
	mov.b32 	%r142, 0;
	mov.u64 	%rd11, $str$1;
$L__BB0_37:
	.pragma "nounroll";
	cvta.global.u64 	%rd12, %rd11;
	{ // callseq 4, 0
	.param .b64 param0;
	st.param.b64 	[param0], %rd12;
	.param .b64 param1;
	st.param.b64 	[param1], 0;
	.param .b32 retval0;
	call.uni (retval0), 
	vprintf, 
	(
	param0, 
	param1
	);
	ld.param.b32 	%r45, [retval0];
	} // callseq 4
	add.s32 	%r142, %r142, 1;
	setp.ne.s32 	%p8, %r142, %r24;
	@%p8 bra 	$L__BB0_37;
$L__BB0_38:
	mov.u64 	%rd57, $str$1;
	cvta.global.u64 	%rd58, %rd57;
	{ // callseq 37, 0
	.param .b64 param0;
	st.param.b64 	[param0], %rd58;
	.param .b64 param1;
	st.param.b64 	[param1], 0;
	.param .b32 retval0;
	call.uni (retval0), 
	vprintf, 
	(
	param0, 
	param1
	);
	ld.param.b32 	%r119, [retval0];
	} // callseq 37
$L__BB0_39:
	ret;

}


// ===== COMPILED SASS (sm_100) =====

	.target	sm_100

	.elftype	@"ET_EXEC"


//--------------------- .note.nv.tkinfo           --------------------------
	.section	.note.nv.tkinfo,"",@"SHT_NOTE"
	.sectionflags	@"SHF_NOTE_NV_TKINFO"
	.tkinfo
        /*0018*/ 	.word	0x00000002
        /*0030*/ 	.string	""
        /*0030*/ 	.string	"ptxas"
        /*0030*/ 	.string	"Cuda compilation tools, release 13.0, V13.0.88"
        /*0030*/ 	.string	"Build cuda_13.0.r13.0/compiler.36424714_0"
        /*0030*/ 	.string	"-arch sm_100 -m 64 "



//--------------------- .note.nv.cuinfo           --------------------------
	.section	.note.nv.cuinfo,"",@"SHT_NOTE"
	.sectionflags	@"SHF_NOTE_NV_CUINFO"
        /*0018*/ 	.short	0x0002
        /*001a*/ 	.short	0x0064
        /*001c*/ 	.short	0x0082
	.zero		2


//--------------------- .nv.info                  --------------------------
	.section	.nv.info,"",@"SHT_CUDA_INFO"
	.align	4


	//----- nvinfo : EIATTR_REGCOUNT
	.align		4
        /*0000*/ 	.byte	0x04, 0x2f
        /*0002*/ 	.short	(.L_3 - .L_2)
	.align		4
.L_2:
        /*0004*/ 	.word	index@(_Z7bellmanPfiiPi)
        /*0008*/ 	.word	0x00000020


	//----- nvinfo : EIATTR_FRAME_SIZE
	.align		4
.L_3:
        /*000c*/ 	.byte	0x04, 0x11
        /*000e*/ 	.short	(.L_5 - .L_4)
	.align		4
.L_4:
        /*0010*/ 	.word	index@(_Z7bellmanPfiiPi)
        /*0014*/ 	.word	0x00000008


	//----- nvinfo : EIATTR_MIN_STACK_SIZE
	.align		4
.L_5:
        /*0018*/ 	.byte	0x04, 0x12
        /*001a*/ 	.short	(.L_7 - .L_6)
	.align		4
.L_6:
        /*001c*/ 	.word	index@(_Z7bellmanPfiiPi)
        /*0020*/ 	.word	0x00000008
.L_7:


//--------------------- .nv.compat                --------------------------
	.section	.nv.compat,"",@"SHT_CUDA_COMPAT_INFO"
	.align	4
        /*0000*/ 	.byte	0x02, 0x09, 0x00, 0x00, 0x02, 0x02, 0x01, 0x00, 0x02, 0x05, 0x05, 0x00, 0x03, 0x07, 0x01, 0x01
        /*0010*/ 	.byte	0x02, 0x03, 0x00, 0x00, 0x02, 0x06, 0x01, 0x00, 0x04, 0x0b, 0x08, 0x00, 0x01, 0x00, 0x00, 0x00
        /*0020*/ 	.byte	0x00, 0x00, 0x00, 0x00


//--------------------- .nv.info._Z7bellmanPfiiPi --------------------------
	.section	.nv.info._Z7bellmanPfiiPi,"",@"SHT_CUDA_INFO"
	.sectionflags	@""
	.align	4


	//----- nvinfo : EIATTR_CUDA_API_VERSION
	.align		4
        /*0000*/ 	.byte	0x04, 0x37
        /*0002*/ 	.short	(.L_9 - .L_8)
.L_8:
        /*0004*/ 	.word	0x00000082


	//----- nvinfo : EIATTR_KPARAM_INFO
	.align		4
.L_9:
        /*0008*/ 	.byte	0x04, 0x17
        /*000a*/ 	.short	(.L_11 - .L_10)
.L_10:
        /*000c*/ 	.word	0x00000000
        /*0010*/ 	.short	0x0003
        /*0012*/ 	.short	0x0010
        /*0014*/ 	.byte	0x00, 0xf5, 0x21, 0x00


	//----- nvinfo : EIATTR_KPARAM_INFO
	.align		4
.L_11:
        /*0018*/ 	.byte	0x04, 0x17
        /*001a*/ 	.short	(.L_13 - .L_12)
.L_12:
        /*001c*/ 	.word	0x00000000
        /*0020*/ 	.short	0x0002
        /*0022*/ 	.short	0x000c
        /*0024*/ 	.byte	0x00, 0xf0, 0x11, 0x00


	//----- nvinfo : EIATTR_KPARAM_INFO
	.align		4
.L_13:
        /*0028*/ 	.byte	0x04, 0x17
        /*002a*/ 	.short	(.L_15 - .L_14)
.L_14:
        /*002c*/ 	.word	0x00000000
        /*0030*/ 	.short	0x0001
        /*0032*/ 	.short	0x0008
        /*0034*/ 	.byte	0x00, 0xf0, 0x11, 0x00


	//----- nvinfo : EIATTR_KPARAM_INFO
	.align		4
.L_15:
        /*0038*/ 	.byte	0x04, 0x17
        /*003a*/ 	.short	(.L_17 - .L_16)
.L_16:
        /*003c*/ 	.word	0x00000000
        /*0040*/ 	.short	0x0000
        /*0042*/ 	.short	0x0000
        /*0044*/ 	.byte	0x00, 0xf5, 0x21, 0x00


	//----- nvinfo : EIATTR_SPARSE_MMA_MASK
	.align		4
.L_17:
        /*0048*/ 	.byte	0x03, 0x50
        /*004a*/ 	.short	0x0000


	//----- nvinfo : EIATTR_MAXREG_COUNT
	.align		4
        /*004c*/ 	.byte	0x03, 0x1b
        /*004e*/ 	.short	0x00ff


	//----- nvinfo : EIATTR_NUM_BARRIERS
	.align		4
        /*0050*/ 	.byte	0x02, 0x4c
        /*0052*/ 	.byte	0x01
	.zero		1


	//----- nvinfo : EIATTR_EXTERNS
	.align		4
        /*0054*/ 	.byte	0x04, 0x0f
        /*0056*/ 	.short	(.L_19 - .L_18)


	//   ....[0]....
	.align		4
.L_18:
        /*0058*/ 	.word	index@(vprintf)


	//----- nvinfo : EIATTR_MERCURY_ISA_VERSION
	.align		4
.L_19:
        /*005c*/ 	.byte	0x03, 0x5f
        /*005e*/ 	.short	0x0101


	//----- nvinfo : EIATTR_VRC_CTA_INIT_COUNT
	.align		4
        /*0060*/ 	.byte	0x02, 0x4a
	.zero		1
	.zero		1


	//----- nvinfo : EIATTR_SYSCALL_OFFSETS
	.align		4
        /*0064*/ 	.byte	0x04, 0x46
        /*0066*/ 	.short	(.L_21 - .L_20)


	//   ....[0]....
.L_20:
        /*0068*/ 	.word	0x000006a0


	//   ....[1]....
        /*006c*/ 	.word	0x00000760


	//   ....[2]....
        /*0070*/ 	.word	0x00000810


	//   ....[3]....
        /*0074*/ 	.word	0x000008c0


	//   ....[4]....
        /*0078*/ 	.word	0x00000970


	//   ....[5]....
        /*007c*/ 	.word	0x00000a20


	//   ....[6]....
        /*0080*/ 	.word	0x00000ad0


	//   ....[7]....
        /*0084*/ 	.word	0x00000b80


	//   ....[8]....
        /*0088*/ 	.word	0x00000c30


	//   ....[9]....
        /*008c*/ 	.word	0x00000ce0


	//   ....[10]....
        /*0090*/ 	.word	0x00000d90


	//   ....[11]....
        /*0094*/ 	.word	0x00000e40


	//   ....[12]....
        /*0098*/ 	.word	0x00000ef0


	//   ....[13]....
        /*009c*/ 	.word	0x00000fa0


	//   ....[14]....
        /*00a0*/ 	.word	0x00001050


	//   ....[15]....
        /*00a4*/ 	.word	0x00001100


	//   ....[16]....
        /*00a8*/ 	.word	0x000012c0


	//   ....[17]....
        /*00ac*/ 	.word	0x000013c0


	//   ....[18]....
        /*00b0*/ 	.word	0x00001480


	//   ....[19]....
        /*00b4*/ 	.word	0x00001530


	//   ....[20]....
        /*00b8*/ 	.word	0x000015e0


	//   ....[21]....
        /*00bc*/ 	.word	0x00001690


	//   ....[22]....
        /*00c0*/ 	.word	0x00001740


	//   ....[23]....
        /*00c4*/ 	.word	0x000017f0


	//   ....[24]....
        /*00c8*/ 	.word	0x00001940


	//   ....[25]....
        /*00cc*/ 	.word	0x00001a40


	//   ....[26]....
        /*00d0*/ 	.word	0x00001b00


	//   ....[27]....
        /*00d4*/ 	.word	0x00001bb0


	//   ....[28]....
        /*00d8*/ 	.word	0x00001cf0


	//   ....[29]....
        /*00dc*/ 	.word	0x00001e40


	//   ....[30]....
        /*00e0*/ 	.word	0x00001f10


	//   ....[31]....
        /*00e4*/ 	.word	0x00001f90


	//   ....[32]....
        /*00e8*/ 	.word	0x00002100


	//   ....[33]....
        /*00ec*/ 	.word	0x00002170


	//   ....[34]....
        /*00f0*/ 	.word	0x000021e0


	//   ....[35]....
        /*00f4*/ 	.word	0x00002250


	//   ....[36]....
        /*00f8*/ 	.word	0x00002360


	//   ....[37]....
        /*00fc*/ 	.word	0x00002410


	//----- nvinfo : EIATTR_EXIT_INSTR_OFFSETS
	.align		4
.L_21:
        /*0100*/ 	.byte	0x04, 0x1c
        /*0102*/ 	.short	(.L_23 - .L_22)


	//   ....[0]....
.L_22:
        /*0104*/ 	.word	0x00000230


	//   ....[1]....
        /*0108*/ 	.word	0x00000440


	//   ....[2]....
        /*010c*/ 	.word	0x00002420


	//----- nvinfo : EIATTR_CRS_STACK_SIZE
	.align		4
.L_23:
        /*0110*/ 	.byte	0x04, 0x1e
        /*0112*/ 	.short	(.L_25 - .L_24)
.L_24:
        /*0114*/ 	.word	0x00000000


	//----- nvinfo : EIATTR_CBANK_PARAM_SIZE
	.align		4
.L_25:
        /*0118*/ 	.byte	0x03, 0x19
        /*011a*/ 	.short	0x0018


	//----- nvinfo : EIATTR_PARAM_CBANK
	.align		4
        /*011c*/ 	.byte	0x04, 0x0a
        /*011e*/ 	.short	(.L_27 - .L_26)
	.align		4
.L_26:
        /*0120*/ 	.word	index@(.nv.constant0._Z7bellmanPfiiPi)
        /*0124*/ 	.short	0x0380
        /*0126*/ 	.short	0x0018


	//----- nvinfo : EIATTR_SW_WAR
	.align		4
.L_27:
        /*0128*/ 	.byte	0x04, 0x36
        /*012a*/ 	.short	(.L_29 - .L_28)
.L_28:
        /*012c*/ 	.word	0x00000008
.L_29:


//--------------------- .nv.callgraph             --------------------------
	.section	.nv.callgraph,"",@"SHT_CUDA_CALLGRAPH"
	.align	4
	.sectionentsize	8
	.align		4
        /*0000*/ 	.word	0x00000000
	.align		4
        /*0004*/ 	.word	0xffffffff
	.align		4
        /*0008*/ 	.word	index@(_Z7bellmanPfiiPi)
	.align		4
        /*000c*/ 	.word	index@(vprintf)
	.align		4
        /*0010*/ 	.word	0x00000000
	.align		4
        /*0014*/ 	.word	0xfffffffe
	.align		4
        /*0018*/ 	.word	0x00000000
	.align		4
        /*001c*/ 	.word	0xfffffffd
	.align		4
        /*0020*/ 	.word	0x00000000
	.align		4
        /*0024*/ 	.word	0xfffffffc


//--------------------- .nv.constant4             --------------------------
	.section	.nv.constant4,"a",@progbits
	.align	8
	.align		8
.nv.constant4:
        /*0000*/ 	.dword	vprintf
	.align		8
        /*0008*/ 	.dword	$str
	.align		8
        /*0010*/ 	.dword	$str$1


//--------------------- .text._Z7bellmanPfiiPi    --------------------------
	.section	.text._Z7bellmanPfiiPi,"ax",@progbits
	.align	128
        .global         _Z7bellmanPfiiPi
        .type           _Z7bellmanPfiiPi,@function
        .size           _Z7bellmanPfiiPi,(.L_x_52 - _Z7bellmanPfiiPi)
        .other          _Z7bellmanPfiiPi,@"STO_CUDA_ENTRY STV_DEFAULT"
_Z7bellmanPfiiPi:
.text._Z7bellmanPfiiPi:
[----:B------:R-:W0:Y:S01]  /*0000*/  LDC R1, c[0x0][0x37c] ;  /* 0x0000df00ff017b82 */ /* 0x000e220000000800 */
[----:B------:R-:W1:Y:S01]  /*0010*/  S2R R15, SR_TID.X ;  /* 0x00000000000f7919 */ /* 0x000e620000002100 */
[----:B------:R-:W2:Y:S06]  /*0020*/  LDCU UR5, c[0x0][0x2fc] ;  /* 0x00005f80ff0577ac */ /* 0x000eac0008000800 */
[----:B------:R-:W1:Y:S01]  /*0030*/  LDC R12, c[0x0][0x360] ;  /* 0x0000d800ff0c7b82 */ /* 0x000e620000000800 */
[----:B0-----:R-:W-:Y:S01]  /*0040*/  VIADD R1, R1, 0xfffffff8 ;  /* 0xfffffff801017836 */ /* 0x001fe20000000000 */
[----:B------:R-:W0:Y:S01]  /*0050*/  S2R R16, SR_TID.Y ;  /* 0x0000000000107919 */ /* 0x000e220000002200 */
[----:B------:R-:W3:Y:S01]  /*0060*/  LDCU UR4, c[0x0][0x2f8] ;  /* 0x00005f00ff0477ac */ /* 0x000ee20008000800 */
[----:B------:R-:W4:Y:S04]  /*0070*/  LDCU.64 UR36, c[0x0][0x358] ;  /* 0x00006b00ff2477ac */ /* 0x000f280008000a00 */
[----:B------:R-:W1:Y:S08]  /*0080*/  S2UR UR38, SR_CTAID.X ;  /* 0x00000000002679c3 */ /* 0x000e700000002500 */
[----:B------:R-:W0:Y:S01]  /*0090*/  S2UR UR39, SR_CTAID.Y ;  /* 0x00000000002779c3 */ /* 0x000e220000002600 */
[----:B---3--:R-:W-:-:S07]  /*00a0*/  IADD3 R19, P1, PT, R1, UR4, RZ ;  /* 0x0000000401137c10 */ /* 0x008fce000ff3e0ff */
[----:B------:R-:W0:Y:S01]  /*00b0*/  LDC R14, c[0x0][0x364] ;  /* 0x0000d900ff0e7b82 */ /* 0x000e220000000800 */
[----:B--2---:R-:W-:-:S07]  /*00c0*/  IMAD.X R18, RZ, RZ, UR5, P1 ;  /* 0x00000005ff127e24 */ /* 0x004fce00088e06ff */
[----:B------:R-:W2:Y:S01]  /*00d0*/  LDC.64 R2, c[0x0][0x388] ;  /* 0x0000e200ff027b82 */ /* 0x000ea20000000a00 */
[----:B-1----:R-:W-:Y:S02]  /*00e0*/  IMAD R0, R12, UR38, R15 ;  /* 0x000000260c007c24 */ /* 0x002fe4000f8e020f */
[----:B0-----:R-:W-:Y:S02]  /*00f0*/  IMAD R4, R14, UR39, R16 ;  /* 0x000000270e047c24 */ /* 0x001fe4000f8e0210 */
[----:B--2---:R-:W-:Y:S02]  /*0100*/  IMAD R5, R3, R2, RZ ;  /* 0x0000000203057224 */ /* 0x004fe400078e02ff */
[----:B------:R-:W-:-:S05]  /*0110*/  IMAD R0, R0, R3, R4 ;  /* 0x0000000300007224 */ /* 0x000fca00078e0204 */
[----:B------:R-:W-:-:S13]  /*0120*/  ISETP.GE.AND P0, PT, R0, R5, PT ;  /* 0x000000050000720c */ /* 0x000fda0003f06270 */
[----:B----4-:R-:W-:Y:S05]  /*0130*/  @P0 BRA `(.L_x_0) ;  /* 0x0000000000bc0947 */ /* 0x010fea0003800000 */
[----:B------:R-:W0:Y:S02]  /*0140*/  LDC.64 R6, c[0x0][0x380] ;  /* 0x0000e000ff067b82 */ /* 0x000e240000000a00 */
[----:B0-----:R-:W-:-:S05]  /*0150*/  IMAD.WIDE R4, R0, 0x4, R6 ;  /* 0x0000000400047825 */ /* 0x001fca00078e0206 */
[----:B------:R-:W2:Y:S01]  /*0160*/  LDG.E R11, desc[UR36][R4.64] ;  /* 0x00000024040b7981 */ /* 0x000ea2000c1e1900 */
[----:B------:R-:W-:Y:S01]  /*0170*/  MOV R9, 0x400 ;  /* 0x0000040000097802 */ /* 0x000fe20000000f00 */
[----:B------:R-:W-:Y:S05]  /*0180*/  WARPSYNC.ALL ;  /* 0x0000000000007948 */ /* 0x000fea0003800000 */
[----:B------:R-:W0:Y:S02]  /*0190*/  S2R R8, SR_CgaCtaId ;  /* 0x0000000000087919 */ /* 0x000e240000008800 */
[----:B0-----:R-:W-:-:S05]  /*01a0*/  LEA R9, R8, R9, 0x18 ;  /* 0x0000000908097211 */ /* 0x001fca00078ec0ff */
[----:B------:R-:W-:-:S05]  /*01b0*/  IMAD R8, R0, 0x4, R9 ;  /* 0x0000000400087824 */ /* 0x000fca00078e0209 */
[----:B--2---:R-:W-:Y:S01]  /*01c0*/  STS [R8], R11 ;  /* 0x0000000b08007388 */ /* 0x004fe20000000800 */
[----:B------:R-:W-:Y:S06]  /*01d0*/  BAR.SYNC.DEFER_BLOCKING 0x0 ;  /* 0x0000000000007b1d */ /* 0x000fec0000010000 */
[----:B------:R-:W0:Y:S02]  /*01e0*/  LDS R13, [R8] ;  /* 0x00000000080d7984 */ /* 0x000e240000000800 */
[----:B0-----:R-:W-:-:S04]  /*01f0*/  FSETP.NEU.AND P0, PT, R13, 1, PT ;  /* 0x3f8000000d00780b */ /* 0x001fc80003f0d000 */
[----:B------:R-:W-:-:S04]  /*0200*/  FSETP.NEU.AND P0, PT, R13, 2, P0 ;  /* 0x400000000d00780b */ /* 0x000fc8000070d000 */
[----:B------:R-:W-:-:S13]  /*0210*/  FSETP.NEU.AND P0, PT, R13, -1, P0 ;  /* 0xbf8000000d00780b */ /* 0x000fda000070d000 */
[----:B------:R0:W-:Y:S01]  /*0220*/  @!P0 STG.E desc[UR36][R4.64], R13 ;  /* 0x0000000d04008986 */ /* 0x0001e2000c101924 */
[----:B------:R-:W-:Y:S05]  /*0230*/  @!P0 EXIT ;  /* 0x000000000000894d */ /* 0x000fea0003800000 */
[----:B------:R-:W1:Y:S08]  /*0240*/  LDC R10, c[0x0][0x370] ;  /* 0x0000dc00ff0a7b82 */ /* 0x000e700000000800 */
[----:B------:R-:W-:Y:S01]  /*0250*/  BAR.SYNC.DEFER_BLOCKING 0x0 ;  /* 0x0000000000007b1d */ /* 0x000fe20000010000 */
[----:B------:R-:W-:Y:S02]  /*0260*/  ISETP.NE.AND P0, PT, RZ, UR39, PT ;  /* 0x00000027ff007c0c */ /* 0x000fe4000bf05270 */
[----:B------:R-:W-:-:S02]  /*0270*/  ISETP.NE.AND P1, PT, RZ, UR38, PT ;  /* 0x00000026ff007c0c */ /* 0x000fc4000bf25270 */
[----:B------:R-:W-:-:S03]  /*0280*/  ISETP.NE.OR P0, PT, R16, RZ, !P0 ;  /* 0x000000ff1000720c */ /* 0x000fc60004705670 */
[----:B------:R-:W2:Y:S01]  /*0290*/  LDC R11, c[0x0][0x374] ;  /* 0x0000dd00ff0b7b82 */ /* 0x000ea20000000800 */
[----:B------:R-:W-:Y:S02]  /*02a0*/  ISETP.NE.OR P1, PT, R15, RZ, !P1 ;  /* 0x000000ff0f00720c */ /* 0x000fe40004f25670 */
[----:B-1----:R-:W-:-:S11]  /*02b0*/  IADD3 R10, PT, PT, R10, -0x1, RZ ;  /* 0xffffffff0a0a7810 */ /* 0x002fd60007ffe0ff */
[----:B0-----:R-:W3:Y:S01]  /*02c0*/  @!P1 LDG.E R13, desc[UR36][R4.64+-0x4] ;  /* 0xfffffc24040d9981 */ /* 0x001ee2000c1e1900 */
[----:B------:R-:W-:Y:S01]  /*02d0*/  ISETP.LE.U32.AND P3, PT, R10, UR38, PT ;  /* 0x000000260a007c0c */ /* 0x000fe2000bf63070 */
[----:B------:R-:W-:Y:S02]  /*02e0*/  VIADD R10, R12, 0xffffffff ;  /* 0xffffffff0c0a7836 */ /* 0x000fe40000000000 */
[----:B------:R-:W-:Y:S02]  /*02f0*/  @!P0 IMAD.IADD R12, R0, 0x1, -R3 ;  /* 0x00000001000c8824 */ /* 0x000fe400078e0a03 */
[----:B--2---:R-:W-:Y:S01]  /*0300*/  VIADD R11, R11, 0xffffffff ;  /* 0xffffffff0b0b7836 */ /* 0x004fe20000000000 */
[----:B------:R-:W-:Y:S01]  /*0310*/  ISETP.NE.OR P3, PT, R15, R10, P3 ;  /* 0x0000000a0f00720c */ /* 0x000fe20001f65670 */
[----:B------:R-:W-:-:S03]  /*0320*/  @!P0 IMAD.WIDE R6, R12, 0x4, R6 ;  /* 0x000000040c068825 */ /* 0x000fc600078e0206 */
[----:B------:R-:W-:Y:S01]  /*0330*/  ISETP.LE.U32.AND P2, PT, R11, UR39, PT ;  /* 0x000000270b007c0c */ /* 0x000fe2000bf43070 */
[----:B------:R-:W-:Y:S02]  /*0340*/  VIADD R11, R14, 0xffffffff ;  /* 0xffffffff0e0b7836 */ /* 0x000fe40000000000 */
[----:B------:R-:W2:Y:S03]  /*0350*/  @!P0 LDG.E R6, desc[UR36][R6.64] ;  /* 0x0000002406068981 */ /* 0x000ea6000c1e1900 */
[----:B------:R-:W-:-:S03]  /*0360*/  ISETP.NE.OR P2, PT, R16, R11, P2 ;  /* 0x0000000b1000720c */ /* 0x000fc60001745670 */
[----:B------:R-:W4:Y:S10]  /*0370*/  @!P3 LDG.E R15, desc[UR36][R4.64+0x4] ;  /* 0x00000424040fb981 */ /* 0x000f34000c1e1900 */
[----:B------:R-:W-:-:S06]  /*0380*/  @!P2 IMAD.WIDE R10, R3, 0x4, R4 ;  /* 0x00000004030aa825 */ /* 0x000fcc00078e0204 */
[----:B------:R-:W5:Y:S01]  /*0390*/  @!P2 LDG.E R10, desc[UR36][R10.64] ;  /* 0x000000240a0aa981 */ /* 0x000f62000c1e1900 */
[----:B------:R-:W-:Y:S01]  /*03a0*/  @!P0 IMAD R17, R12, 0x4, R9 ;  /* 0x000000040c118824 */ /* 0x000fe200078e0209 */
[----:B------:R-:W-:Y:S01]  /*03b0*/  @!P2 LEA R21, R3, R8, 0x2 ;  /* 0x000000080315a211 */ /* 0x000fe200078e10ff */
[----:B------:R-:W-:Y:S05]  /*03c0*/  WARPSYNC.ALL ;  /* 0x0000000000007948 */ /* 0x000fea0003800000 */
[----:B---3--:R0:W-:Y:S04]  /*03d0*/  @!P1 STS [R8+-0x4], R13 ;  /* 0xfffffc0d08009388 */ /* 0x0081e80000000800 */
[----:B----4-:R0:W-:Y:S04]  /*03e0*/  @!P3 STS [R8+0x4], R15 ;  /* 0x0000040f0800b388 */ /* 0x0101e80000000800 */
[----:B--2---:R0:W-:Y:S04]  /*03f0*/  @!P0 STS [R17], R6 ;  /* 0x0000000611008388 */ /* 0x0041e80000000800 */
[----:B-----5:R0:W-:Y:S04]  /*0400*/  @!P2 STS [R21], R10 ;  /* 0x0000000a1500a388 */ /* 0x0201e80000000800 */
[----:B------:R0:W-:Y:S01]  /*0410*/  STS [R9+0x40], RZ ;  /* 0x000040ff09007388 */ /* 0x0001e20000000800 */
[----:B------:R-:W-:Y:S06]  /*0420*/  BAR.SYNC.DEFER_BLOCKING 0x0 ;  /* 0x0000000000007b1d */ /* 0x000fec0000010000 */
.L_x_0:
[----:B------:R-:W-:-:S13]  /*0430*/  ISETP.NE.AND P0, PT, R0, RZ, PT ;  /* 0x000000ff0000720c */ /* 0x000fda0003f05270 */
[----:B------:R-:W-:Y:S05]  /*0440*/  @P0 EXIT ;  /* 0x000000000000094d */ /* 0x000fea0003800000 */
[----:B------:R-:W-:-:S13]  /*0450*/  ISETP.GE.AND P0, PT, R2, 0x1, PT ;  /* 0x000000010200780c */ /* 0x000fda0003f06270 */
[----:B------:R-:W-:Y:S05]  /*0460*/  @!P0 BRA `(.L_x_1) ;  /* 0x0000001c00cc8947 */ /* 0x000fea0003800000 */
[----:B------:R-:W-:Y:S01]  /*0470*/  ISETP.GE.AND P0, PT, R3, 0x1, PT ;  /* 0x000000010300780c */ /* 0x000fe20003f06270 */
[----:B------:R-:W-:-:S12]  /*0480*/  BSSY.RECONVERGENT B8, `(.L_x_1) ;  /* 0x00001f1000087945 */ /* 0x000fd80003800200 */
[----:B------:R-:W-:Y:S05]  /*0490*/  @!P0 BRA `(.L_x_2) ;  /* 0x0000001800d88947 */ /* 0x000fea0003800000 */
[----:B------:R-:W-:Y:S01]  /*04a0*/  BSSY.RECONVERGENT B7, `(.L_x_3) ;  /* 0x00001b4000077945 */ /* 0x000fe20003800200 */
[C---:B------:R-:W-:Y:S01]  /*04b0*/  LOP3.LUT R26, R3.reuse, 0xf, RZ, 0xc0, !PT ;  /* 0x0000000f031a7812 */ /* 0x040fe200078ec0ff */
[----:B------:R-:W-:Y:S01]  /*04c0*/  IMAD.MOV.U32 R23, RZ, RZ, RZ ;  /* 0x000000ffff177224 */ /* 0x000fe200078e00ff */
[C---:B------:R-:W-:Y:S02]  /*04d0*/  LOP3.LUT R25, R3.reuse, 0x7, RZ, 0xc0, !PT ;  /* 0x0000000703197812 */ /* 0x040fe400078ec0ff */
[----:B------:R-:W-:-:S07]  /*04e0*/  LOP3.LUT R24, R3, 0x3, RZ, 0xc0, !PT ;  /* 0x0000000303187812 */ /* 0x000fce00078ec0ff */
.L_x_40:
[----:B------:R-:W1:Y:S01]  /*04f0*/  LDCU UR4, c[0x0][0x38c] ;  /* 0x00007180ff0477ac */ /* 0x000e620008000800 */
[----:B0-----:R-:W-:Y:S01]  /*0500*/  IMAD.MOV.U32 R17, RZ, RZ, RZ ;  /* 0x000000ffff117224 */ /* 0x001fe200078e00ff */
[----:B-1----:R-:W-:Y:S02]  /*0510*/  UISETP.GE.U32.AND UP0, UPT, UR4, 0x10, UPT ;  /* 0x000000100400788c */ /* 0x002fe4000bf06070 */
[----:B------:R-:W-:-:S07]  /*0520*/  IMAD R22, R23, UR4, RZ ;  /* 0x0000000417167c24 */ /* 0x000fce000f8e02ff */
[----:B------:R-:W-:Y:S05]  /*0530*/  BRA.U !UP0, `(.L_x_4) ;  /* 0x0000000d080c7547 */ /* 0x000fea000b800000 */
[----:B------:R-:W0:Y:S01]  /*0540*/  LDC.64 R2, c[0x0][0x380] ;  /* 0x0000e000ff027b82 */ /* 0x000e220000000a00 */
[----:B------:R-:W-:Y:S01]  /*0550*/  ULOP3.LUT UR4, UR4, 0x7ffffff0, URZ, 0xc0, !UPT ;  /* 0x7ffffff004047892 */ /* 0x000fe2000f8ec0ff */
[----:B------:R-:W-:Y:S03]  /*0560*/  BSSY.RECONVERGENT B6, `(.L_x_4) ;  /* 0x00000c0000067945 */ /* 0x000fe60003800200 */
[----:B------:R-:W-:-:S06]  /*0570*/  UIADD3 UR4, UPT, UPT, -UR4, URZ, URZ ;  /* 0x000000ff04047290 */ /* 0x000fcc000fffe1ff */
[----:B------:R-:W-:Y:S02]  /*0580*/  IMAD.U32 R16, RZ, RZ, UR4 ;  /* 0x00000004ff107e24 */ /* 0x000fe4000f8e00ff */
[----:B0-----:R-:W-:-:S03]  /*0590*/  IMAD.WIDE.U32 R2, R22, 0x4, R2 ;  /* 0x0000000416027825 */ /* 0x001fc600078e0002 */
[----:B------:R-:W-:-:S05]  /*05a0*/  IADD3 R28, P0, PT, R2, 0x20, RZ ;  /* 0x00000020021c7810 */ /* 0x000fca0007f1e0ff */
[----:B------:R-:W-:-:S08]  /*05b0*/  IMAD.X R29, RZ, RZ, R3, P0 ;  /* 0x000000ffff1d7224 */ /* 0x000fd000000e0603 */
.L_x_21:
[----:B------:R-:W2:Y:S01]  /*05c0*/  LDG.E R0, desc[UR36][R28.64+-0x20] ;  /* 0xffffe0241c007981 */ /* 0x000ea2000c1e1900 */
[----:B------:R-:W-:Y:S01]  /*05d0*/  MOV R2, 0x0 ;  /* 0x0000000000027802 */ /* 0x000fe20000000f00 */
[----:B------:R-:W0:Y:S01]  /*05e0*/  LDCU UR4, c[0x0][0x38c] ;  /* 0x00007180ff0477ac */ /* 0x000e220008000800 */
[----:B------:R-:W-:Y:S02]  /*05f0*/  IMAD.MOV.U32 R6, RZ, RZ, R19 ;  /* 0x000000ffff067224 */ /* 0x000fe400078e0013 */
[----:B------:R-:W-:Y:S01]  /*0600*/  IMAD.MOV.U32 R7, RZ, RZ, R18 ;  /* 0x000000ffff077224 */ /* 0x000fe200078e0012 */
[----:B------:R-:W1:Y:S01]  /*0610*/  LDCU.64 UR6, c[0x4][0x8] ;  /* 0x01000100ff0677ac */ /* 0x000e620008000a00 */
[----:B------:R-:W3:Y:S01]  /*0620*/  LDC.64 R2, c[0x4][R2] ;  /* 0x0100000002027b82 */ /* 0x000ee20000000a00 */
[----:B0-----:R-:W-:Y:S01]  /*0630*/  ULOP3.LUT UR4, UR4, 0x7ffffff0, URZ, 0xc0, !UPT ;  /* 0x7ffffff004047892 */ /* 0x001fe2000f8ec0ff */
[----:B-1----:R-:W-:Y:S01]  /*0640*/  MOV R4, UR6 ;  /* 0x0000000600047c02 */ /* 0x002fe20008000f00 */
[----:B------:R-:W-:-:S04]  /*0650*/  IMAD.U32 R5, RZ, RZ, UR7 ;  /* 0x00000007ff057e24 */ /* 0x000fc8000f8e00ff */
[----:B------:R-:W-:Y:S01]  /*0660*/  IMAD.U32 R17, RZ, RZ, UR4 ;  /* 0x00000004ff117e24 */ /* 0x000fe2000f8e00ff */
[----:B--2---:R-:W0:Y:S02]  /*0670*/  F2F.F64.F32 R8, R0 ;  /* 0x0000000000087310 */ /* 0x004e240000201800 */
[----:B0--3--:R0:W-:Y:S04]  /*0680*/  STL.64 [R1], R8 ;  /* 0x0000000801007387 */ /* 0x0091e80000100a00 */
[----:B------:R-:W-:-:S07]  /*0690*/  LEPC R20, `(.L_x_5) ;  /* 0x000000001014794e */ /* 0x000fce0000000000 */
[----:B0-----:R-:W-:Y:S05]  /*06a0*/  CALL.ABS.NOINC R2 ;  /* 0x0000000002007343 */ /* 0x001fea0003c00000 */
.L_x_5:
[----:B------:R-:W2:Y:S01]  /*06b0*/  LDG.E R0, desc[UR36][R28.64+-0x1c] ;  /* 0xffffe4241c007981 */ /* 0x000ea2000c1e1900 */
[----:B------:R-:W-:Y:S01]  /*06c0*/  MOV R2, 0x0 ;  /* 0x0000000000027802 */ /* 0x000fe20000000f00 */
[----:B------:R-:W0:Y:S01]  /*06d0*/  LDCU.64 UR4, c[0x4][0x8] ;  /* 0x01000100ff0477ac */ /* 0x000e220008000a00 */
[----:B------:R-:W-:Y:S02]  /*06e0*/  IMAD.MOV.U32 R6, RZ, RZ, R19 ;  /* 0x000000ffff067224 */ /* 0x000fe400078e0013 */
[----:B------:R1:W3:Y:S01]  /*06f0*/  LDC.64 R8, c[0x4][R2] ;  /* 0x0100000002087b82 */ /* 0x0002e20000000a00 */
[----:B------:R-:W-:Y:S01]  /*0700*/  IMAD.MOV.U32 R7, RZ, RZ, R18 ;  /* 0x000000ffff077224 */ /* 0x000fe200078e0012 */
[----:B0-----:R-:W-:Y:S01]  /*0710*/  MOV R4, UR4 ;  /* 0x0000000400047c02 */ /* 0x001fe20008000f00 */
[----:B------:R-:W-:Y:S01]  /*0720*/  IMAD.U32 R5, RZ, RZ, UR5 ;  /* 0x00000005ff057e24 */ /* 0x000fe2000f8e00ff */
[----:B--2---:R-:W0:Y:S02]  /*0730*/  F2F.F64.F32 R10, R0 ;  /* 0x00000000000a7310 */ /* 0x004e240000201800 */
[----:B0--3--:R1:W-:Y:S04]  /*0740*/  STL.64 [R1], R10 ;  /* 0x0000000a01007387 */ /* 0x0093e80000100a00 */
[----:B------:R-:W-:-:S07]  /*0750*/  LEPC R20, `(.L_x_6) ;  /* 0x000000001014794e */ /* 0x000fce0000000000 */
[----:B-1----:R-:W-:Y:S05]  /*0760*/  CALL.ABS.NOINC R8 ;  /* 0x0000000008007343 */ /* 0x002fea0003c00000 */
.L_x_6:
[----:B------:R-:W2:Y:S01]  /*0770*/  LDG.E R0, desc[UR36][R28.64+-0x18] ;  /* 0xffffe8241c007981 */ /* 0x000ea2000c1e1900 */
[----:B------:R0:W1:Y:S01]  /*0780*/  LDC.64 R8, c[0x4][R2] ;  /* 0x0100000002087b82 */ /* 0x0000620000000a00 */
[----:B------:R-:W3:Y:S01]  /*0790*/  LDCU.64 UR4, c[0x4][0x8] ;  /* 0x01000100ff0477ac */ /* 0x000ee20008000a00 */
[----:B------:R-:W-:Y:S02]  /*07a0*/  IMAD.MOV.U32 R6, RZ, RZ, R19 ;  /* 0x000000ffff067224 */ /* 0x000fe400078e0013 */
[----:B------:R-:W-:Y:S02]  /*07b0*/  IMAD.MOV.U32 R7, RZ, RZ, R18 ;  /* 0x000000ffff077224 */ /* 0x000fe400078e0012 */
[----:B---3--:R-:W-:Y:S01]  /*07c0*/  IMAD.U32 R4, RZ, RZ, UR4 ;  /* 0x00000004ff047e24 */ /* 0x008fe2000f8e00ff */
[----:B------:R-:W-:Y:S01]  /*07d0*/  MOV R5, UR5 ;  /* 0x0000000500057c02 */ /* 0x000fe20008000f00 */
[----:B--2---:R-:W2:Y:S02]  /*07e0*/  F2F.F64.F32 R10, R0 ;  /* 0x00000000000a7310 */ /* 0x004ea40000201800 */
[----:B-12---:R0:W-:Y:S04]  /*07f0*/  STL.64 [R1], R10 ;  /* 0x0000000a01007387 */ /* 0x0061e80000100a00 */
[----:B------:R-:W-:-:S07]  /*0800*/  LEPC R20, `(.L_x_7) ;  /* 0x000000001014794e */ /* 0x000fce0000000000 */
[----:B0-----:R-:W-:Y:S05]  /*0810*/  CALL.ABS.NOINC R8 ;  /* 0x0000000008007343 */ /* 0x001fea0003c00000 */
.L_x_7:
[----:B------:R-:W2:Y:S01]  /*0820*/  LDG.E R0, desc[UR36][R28.64+-0x14] ;  /* 0xffffec241c007981 */ /* 0x000ea2000c1e1900 */
[----:B------:R0:W1:Y:S01]  /*0830*/  LDC.64 R8, c[0x4][R2] ;  /* 0x0100000002087b82 */ /* 0x0000620000000a00 */
[----:B------:R-:W3:Y:S01]  /*0840*/  LDCU.64 UR4, c[0x4][0x8] ;  /* 0x01000100ff0477ac */ /* 0x000ee20008000a00 */
[----:B------:R-:W-:Y:S01]  /*0850*/  MOV R6, R19 ;  /* 0x0000001300067202 */ /* 0x000fe20000000f00 */
[----:B------:R-:W-:Y:S02]  /*0860*/  IMAD.MOV.U32 R7, RZ, RZ, R18 ;  /* 0x000000ffff077224 */ /* 0x000fe400078e0012 */
[----:B---3--:R-:W-:Y:S02]  /*0870*/  IMAD.U32 R4, RZ, RZ, UR4 ;  /* 0x00000004ff047e24 */ /* 0x008fe4000f8e00ff */
[----:B------:R-:W-:Y:S01]  /*0880*/  IMAD.U32 R5, RZ, RZ, UR5 ;  /* 0x00000005ff057e24 */ /* 0x000fe2000f8e00ff */
[----:B--2---:R-:W2:Y:S02]  /*0890*/  F2F.F64.F32 R10, R0 ;  /* 0x00000000000a7310 */ /* 0x004ea40000201800 */
[----:B-12---:R0:W-:Y:S04]  /*08a0*/  STL.64 [R1], R10 ;  /* 0x0000000a01007387 */ /* 0x0061e80000100a00 */
[----:B------:R-:W-:-:S07]  /*08b0*/  LEPC R20, `(.L_x_8) ;  /* 0x000000001014794e */ /* 0x000fce0000000000 */
[----:B0-----:R-:W-:Y:S05]  /*08c0*/  CALL.ABS.NOINC R8 ;  /* 0x0000000008007343 */ /* 0x001fea0003c00000 */
.L_x_8:
[----:B------:R-:W2:Y:S01]  /*08d0*/  LDG.E R0, desc[UR36][R28.64+-0x10] ;  /* 0xfffff0241c007981 */ /* 0x000ea2000c1e1900 */
[----:B------:R0:W1:Y:S01]  /*08e0*/  LDC.64 R8, c[0x4][R2] ;  /* 0x0100000002087b82 */ /* 0x0000620000000a00 */
[----:B------:R-:W3:Y:S01]  /*08f0*/  LDCU.64 UR4, c[0x4][0x8] ;  /* 0x01000100ff0477ac */ /* 0x000ee20008000a00 */
[----:B------:R-:W-:Y:S01]  /*0900*/  IMAD.MOV.U32 R6, RZ, RZ, R19 ;  /* 0x000000ffff067224 */ /* 0x000fe200078e0013 */
[----:B------:R-:W-:Y:S01]  /*0910*/  MOV R7, R18 ;  /* 0x0000001200077202 */ /* 0x000fe20000000f00 */
[----:B---3--:R-:W-:Y:S02]  /*0920*/  IMAD.U32 R4, RZ, RZ, UR4 ;  /* 0x00000004ff047e24 */ /* 0x008fe4000f8e00ff */
[----:B------:R-:W-:Y:S01]  /*0930*/  IMAD.U32 R5, RZ, RZ, UR5 ;  /* 0x00000005ff057e24 */ /* 0x000fe2000f8e00ff */
[----:B--2---:R-:W2:Y:S02]  /*0940*/  F2F.F64.F32 R10, R0 ;  /* 0x00000000000a7310 */ /* 0x004ea40000201800 */
[----:B-12---:R0:W-:Y:S04]  /*0950*/  STL.64 [R1], R10 ;  /* 0x0000000a01007387 */ /* 0x0061e80000100a00 */
[----:B------:R-:W-:-:S07]  /*0960*/  LEPC R20, `(.L_x_9) ;  /* 0x000000001014794e */ /* 0x000fce0000000000 */
[----:B0-----:R-:W-:Y:S05]  /*0970*/  CALL.ABS.NOINC R8 ;  /* 0x0000000008007343 */ /* 0x001fea0003c00000 */
.L_x_9:
[----:B------:R-:W2:Y:S01]  /*0980*/  LDG.E R0, desc[UR36][R28.64+-0xc] ;  /* 0xfffff4241c007981 */ /* 0x000ea2000c1e1900 */
[----:B------:R0:W1:Y:S01]  /*0990*/  LDC.64 R8, c[0x4][R2] ;  /* 0x0100000002087b82 */ /* 0x0000620000000a00 */
[----:B------:R-:W3:Y:S01]  /*09a0*/  LDCU.64 UR4, c[0x4][0x8] ;  /* 0x01000100ff0477ac */ /* 0x000ee20008000a00 */
[----:B------:R-:W-:Y:S02]  /*09b0*/  IMAD.MOV.U32 R6, RZ, RZ, R19 ;  /* 0x000000ffff067224 */ /* 0x000fe400078e0013 */
[----:B------:R-:W-:Y:S02]  /*09c0*/  IMAD.MOV.U32 R7, RZ, RZ, R18 ;  /* 0x000000ffff077224 */ /* 0x000fe400078e0012 */
[----:B---3--:R-:W-:Y:S02]  /*09d0*/  IMAD.U32 R4, RZ, RZ, UR4 ;  /* 0x00000004ff047e24 */ /* 0x008fe4000f8e00ff */
[----:B------:R-:W-:Y:S01]  /*09e0*/  IMAD.U32 R5, RZ, RZ, UR5 ;  /* 0x00000005ff057e24 */ /* 0x000fe2000f8e00ff */
[----:B--2---:R-:W2:Y:S02]  /*09f0*/  F2F.F64.F32 R10, R0 ;  /* 0x00000000000a7310 */ /* 0x004ea40000201800 */
[----:B-12---:R0:W-:Y:S04]  /*0a00*/  STL.64 [R1], R10 ;  /* 0x0000000a01007387 */ /* 0x0061e80000100a00 */
[----:B------:R-:W-:-:S07]  /*0a10*/  LEPC R20, `(.L_x_10) ;  /* 0x000000001014794e */ /* 0x000fce0000000000 */
[----:B0-----:R-:W-:Y:S05]  /*0a20*/  CALL.ABS.NOINC R8 ;  /* 0x0000000008007343 */ /* 0x001fea0003c00000 */
.L_x_10:
[----:B------:R-:W2:Y:S01]  /*0a30*/  LDG.E R0, desc[UR36][R28.64+-0x8] ;  /* 0xfffff8241c007981 */ /* 0x000ea2000c1e1900 */
[----:B------:R0:W1:Y:S01]  /*0a40*/  LDC.64 R8, c[0x4][R2] ;  /* 0x0100000002087b82 */ /* 0x0000620000000a00 */
[----:B------:R-:W3:Y:S01]  /*0a50*/  LDCU.64 UR4, c[0x4][0x8] ;  /* 0x01000100ff0477ac */ /* 0x000ee20008000a00 */
[----:B------:R-:W-:Y:S02]  /*0a60*/  IMAD.MOV.U32 R6, RZ, RZ, R19 ;  /* 0x000000ffff067224 */ /* 0x000fe400078e0013 */
[----:B------:R-:W-:Y:S01]  /*0a70*/  IMAD.MOV.U32 R7, RZ, RZ, R18 ;  /* 0x000000ffff077224 */ /* 0x000fe200078e0012 */
[----:B---3--:R-:W-:Y:S01]  /*0a80*/  MOV R4, UR4 ;  /* 0x0000000400047c02 */ /* 0x008fe20008000f00 */
[----:B------:R-:W-:Y:S01]  /*0a90*/  IMAD.U32 R5, RZ, RZ, UR5 ;  /* 0x00000005ff057e24 */ /* 0x000fe2000f8e00ff */
[----:B--2---:R-:W2:Y:S02]  /*0aa0*/  F2F.F64.F32 R10, R0 ;  /* 0x00000000000a7310 */ /* 0x004ea40000201800 */
[----:B-12---:R0:W-:Y:S04]  /*0ab0*/  STL.64 [R1], R10 ;  /* 0x0000000a01007387 */ /* 0x0061e80000100a00 */
[----:B------:R-:W-:-:S07]  /*0ac0*/  LEPC R20, `(.L_x_11) ;  /* 0x000000001014794e */ /* 0x000fce0000000000 */
[----:B0-----:R-:W-:Y:S05]  /*0ad0*/  CALL.ABS.NOINC R8 ;  /* 0x0000000008007343 */ /* 0x001fea0003c00000 */
.L_x_11:
        /* <DEDUP_REMOVED lines=11> */
.L_x_12:
        /* <DEDUP_REMOVED lines=11> */
.L_x_13:
        /* <DEDUP_REMOVED lines=11> */
.L_x_14:
        /* <DEDUP_REMOVED lines=11> */
.L_x_15:
        /* <DEDUP_REMOVED lines=11> */
.L_x_16:
        /* <DEDUP_REMOVED lines=11> */
.L_x_17:
        /* <DEDUP_REMOVED lines=11> */
.L_x_18:
        /* <DEDUP_REMOVED lines=11> */
.L_x_19:
[----:B------:R-:W2:Y:S01]  /*1060*/  LDG.E R0, desc[UR36][R28.64+0x1c] ;  /* 0x00001c241c007981 */ /* 0x000ea2000c1e1900 */
[----:B------:R-:W0:Y:S01]  /*1070*/  LDC.64 R2, c[0x4][R2] ;  /* 0x0100000002027b82 */ /* 0x000e220000000a00 */
[----:B------:R-:W1:Y:S01]  /*1080*/  LDCU.64 UR4, c[0x4][0x8] ;  /* 0x01000100ff0477ac */ /* 0x000e620008000a00 */
[----:B------:R-:W-:Y:S02]  /*1090*/  IMAD.MOV.U32 R6, RZ, RZ, R19 ;  /* 0x000000ffff067224 */ /* 0x000fe400078e0013 */
[----:B------:R-:W-:Y:S02]  /*10a0*/  IMAD.MOV.U32 R7, RZ, RZ, R18 ;  /* 0x000000ffff077224 */ /* 0x000fe400078e0012 */
[----:B-1----:R-:W-:Y:S02]  /*10b0*/  IMAD.U32 R4, RZ, RZ, UR4 ;  /* 0x00000004ff047e24 */ /* 0x002fe4000f8e00ff */
[----:B------:R-:W-:Y:S01]  /*10c0*/  IMAD.U32 R5, RZ, RZ, UR5 ;  /* 0x00000005ff057e24 */ /* 0x000fe2000f8e00ff */
[----:B--2---:R-:W1:Y:S02]  /*10d0*/  F2F.F64.F32 R8, R0 ;  /* 0x0000000000087310 */ /* 0x004e640000201800 */
[----:B01----:R1:W-:Y:S04]  /*10e0*/  STL.64 [R1], R8 ;  /* 0x0000000801007387 */ /* 0x0033e80000100a00 */
[----:B------:R-:W-:-:S07]  /*10f0*/  LEPC R20, `(.L_x_20) ;  /* 0x000000001014794e */ /* 0x000fce0000000000 */
[----:B-1----:R-:W-:Y:S05]  /*1100*/  CALL.ABS.NOINC R2 ;  /* 0x0000000002007343 */ /* 0x002fea0003c00000 */
.L_x_20:
[----:B------:R-:W-:Y:S02]  /*1110*/  IADD3 R16, PT, PT, R16, 0x10, RZ ;  /* 0x0000001010107810 */ /* 0x000fe40007ffe0ff */
[----:B------:R-:W-:Y:S02]  /*1120*/  IADD3 R28, P1, PT, R28, 0x40, RZ ;  /* 0x000000401c1c7810 */ /* 0x000fe40007f3e0ff */
[----:B------:R-:W-:-:S03]  /*1130*/  ISETP.NE.AND P0, PT, R16, RZ, PT ;  /* 0x000000ff1000720c */ /* 0x000fc60003f05270 */
[----:B------:R-:W-:-:S10]  /*1140*/  IMAD.X R29, RZ, RZ, R29, P1 ;  /* 0x000000ffff1d7224 */ /* 0x000fd400008e061d */
[----:B------:R-:W-:Y:S05]  /*1150*/  @P0 BRA `(.L_x_21) ;  /* 0xfffffff400180947 */ /* 0x000fea000383ffff */
[----:B------:R-:W-:Y:S05]  /*1160*/  BSYNC.RECONVERGENT B6 ;  /* 0x0000000000067941 */ /* 0x000fea0003800200 */
.L_x_4:
[----:B------:R-:W-:-:S13]  /*1170*/  ISETP.NE.AND P0, PT, R26, RZ, PT ;  /* 0x000000ff1a00720c */ /* 0x000fda0003f05270 */
[----:B------:R-:W-:Y:S05]  /*1180*/  @!P0 BRA `(.L_x_22) ;  /* 0x0000000c00648947 */ /* 0x000fea0003800000 */
[----:B------:R-:W0:Y:S01]  /*1190*/  LDCU UR4, c[0x0][0x2f8] ;  /* 0x00005f00ff0477ac */ /* 0x000e220008000800 */
[----:B------:R-:W-:-:S05]  /*11a0*/  VIADD R0, R26, 0xffffffff ;  /* 0xffffffff1a007836 */ /* 0x000fca0000000000 */
[----:B------:R-:W-:Y:S01]  /*11b0*/  ISETP.GE.U32.AND P0, PT, R0, 0x7, PT ;  /* 0x000000070000780c */ /* 0x000fe20003f06070 */
[----:B0-----:R-:W-:-:S12]  /*11c0*/  VIADD R16, R19, -UR4 ;  /* 0x8000000413107c36 */ /* 0x001fd80008000000 */
[----:B------:R-:W-:Y:S05]  /*11d0*/  @!P0 BRA `(.L_x_23) ;  /* 0x00000004008c8947 */ /* 0x000fea0003800000 */
[----:B------:R-:W0:Y:S01]  /*11e0*/  LDC.64 R10, c[0x0][0x380] ;  /* 0x0000e000ff0a7b82 */ /* 0x000e220000000a00 */
[----:B------:R-:W-:Y:S01]  /*11f0*/  IMAD.IADD R3, R22, 0x1, R17 ;  /* 0x0000000116037824 */ /* 0x000fe200078e0211 */
[----:B------:R-:W-:Y:S01]  /*1200*/  MOV R2, 0x0 ;  /* 0x0000000000027802 */ /* 0x000fe20000000f00 */
[----:B------:R-:W1:Y:S02]  /*1210*/  LDCU.64 UR4, c[0x4][0x8] ;  /* 0x01000100ff0477ac */ /* 0x000e640008000a00 */
[----:B0-----:R-:W-:-:S06]  /*1220*/  IMAD.WIDE.U32 R10, R3, 0x4, R10 ;  /* 0x00000004030a7825 */ /* 0x001fcc00078e000a */
[----:B------:R-:W2:Y:S01]  /*1230*/  LDG.E R10, desc[UR36][R10.64] ;  /* 0x000000240a0a7981 */ /* 0x000ea2000c1e1900 */
[----:B------:R0:W3:Y:S01]  /*1240*/  LDC.64 R8, c[0x4][R2] ;  /* 0x0100000002087b82 */ /* 0x0000e20000000a00 */
[----:B-1----:R-:W-:Y:S01]  /*1250*/  MOV R4, UR4 ;  /* 0x0000000400047c02 */ /* 0x002fe20008000f00 */
[----:B------:R-:W-:Y:S02]  /*1260*/  IMAD.U32 R5, RZ, RZ, UR5 ;  /* 0x00000005ff057e24 */ /* 0x000fe4000f8e00ff */
[----:B------:R-:W-:Y:S02]  /*1270*/  IMAD.MOV.U32 R6, RZ, RZ, R19 ;  /* 0x000000ffff067224 */ /* 0x000fe400078e0013 */
[----:B------:R-:W-:Y:S01]  /*1280*/  IMAD.MOV.U32 R7, RZ, RZ, R18 ;  /* 0x000000ffff077224 */ /* 0x000fe200078e0012 */
[----:B--2---:R-:W1:Y:S02]  /*1290*/  F2F.F64.F32 R12, R10 ;  /* 0x0000000a000c7310 */ /* 0x004e640000201800 */
[----:B-1-3--:R0:W-:Y:S04]  /*12a0*/  STL.64 [R16], R12 ;  /* 0x0000000c10007387 */ /* 0x00a1e80000100a00 */
[----:B------:R-:W-:-:S07]  /*12b0*/  LEPC R20, `(.L_x_24) ;  /* 0x000000001014794e */ /* 0x000fce0000000000 */
[----:B0-----:R-:W-:Y:S05]  /*12c0*/  CALL.ABS.NOINC R8 ;  /* 0x0000000008007343 */ /* 0x001fea0003c00000 */
.L_x_24:
[----:B------:R-:W0:Y:S01]  /*12d0*/  LDCU.64 UR4, c[0x0][0x380] ;  /* 0x00007000ff0477ac */ /* 0x000e220008000a00 */
[----:B------:R-:W-:-:S05]  /*12e0*/  IADD3 R0, P0, PT, R22, R17, RZ ;  /* 0x0000001116007210 */ /* 0x000fca0007f1e0ff */
[----:B------:R-:W-:Y:S01]  /*12f0*/  IMAD.X R3, RZ, RZ, RZ, P0 ;  /* 0x000000ffff037224 */ /* 0x000fe200000e06ff */
[----:B0-----:R-:W-:-:S04]  /*1300*/  LEA R28, P0, R0, UR4, 0x2 ;  /* 0x00000004001c7c11 */ /* 0x001fc8000f8010ff */
[----:B------:R-:W-:Y:S01]  /*1310*/  LEA.HI.X R29, R0, UR5, R3, 0x2, P0 ;  /* 0x00000005001d7c11 */ /* 0x000fe200080f1403 */
[----:B------:R-:W0:Y:S04]  /*1320*/  LDCU.64 UR4, c[0x4][0x8] ;  /* 0x01000100ff0477ac */ /* 0x000e280008000a00 */
[----:B------:R-:W2:Y:S01]  /*1330*/  LDG.E R0, desc[UR36][R28.64+0x4] ;  /* 0x000004241c007981 */ /* 0x000ea2000c1e1900 */
[----:B------:R-:W1:Y:S01]  /*1340*/  LDC.64 R2, c[0x4][R2] ;  /* 0x0100000002027b82 */ /* 0x000e620000000a00 */
[----:B------:R-:W-:Y:S02]  /*1350*/  IMAD.MOV.U32 R6, RZ, RZ, R19 ;  /* 0x000000ffff067224 */ /* 0x000fe400078e0013 */
[----:B------:R-:W-:Y:S01]  /*1360*/  IMAD.MOV.U32 R7, RZ, RZ, R18 ;  /* 0x000000ffff077224 */ /* 0x000fe200078e0012 */
[----:B0-----:R-:W-:Y:S01]  /*1370*/  MOV R4, UR4 ;  /* 0x0000000400047c02 */ /* 0x001fe20008000f00 */
[----:B------:R-:W-:Y:S01]  /*1380*/  IMAD.U32 R5, RZ, RZ, UR5 ;  /* 0x00000005ff057e24 */ /* 0x000fe2000f8e00ff */
[----:B--2---:R-:W0:Y:S02]  /*1390*/  F2F.F64.F32 R8, R0 ;  /* 0x0000000000087310 */ /* 0x004e240000201800 */
[----:B01----:R0:W-:Y:S04]  /*13a0*/  STL.64 [R16], R8 ;  /* 0x0000000810007387 */ /* 0x0031e80000100a00 */
[----:B------:R-:W-:-:S07]  /*13b0*/  LEPC R20, `(.L_x_25) ;  /* 0x000000001014794e */ /* 0x000fce0000000000 */
[----:B0-----:R-:W-:Y:S05]  /*13c0*/  CALL.ABS.NOINC R2 ;  /* 0x0000000002007343 */ /* 0x001fea0003c00000 */
.L_x_25:
[----:B------:R-:W2:Y:S01]  /*13d0*/  LDG.E R0, desc[UR36][R28.64+0x8] ;  /* 0x000008241c007981 */ /* 0x000ea2000c1e1900 */
[----:B------:R-:W-:Y:S01]  /*13e0*/  MOV R2, 0x0 ;  /* 0x0000000000027802 */ /* 0x000fe20000000f00 */
[----:B------:R-:W0:Y:S01]  /*13f0*/  LDCU.64 UR4, c[0x4][0x8] ;  /* 0x01000100ff0477ac */ /* 0x000e220008000a00 */
[----:B------:R-:W-:Y:S02]  /*1400*/  IMAD.MOV.U32 R6, RZ, RZ, R19 ;  /* 0x000000ffff067224 */ /* 0x000fe400078e0013 */
[----:B------:R1:W3:Y:S01]  /*1410*/  LDC.64 R8, c[0x4][R2] ;  /* 0x0100000002087b82 */ /* 0x0002e20000000a00 */
[----:B------:R-:W-:Y:S02]  /*1420*/  IMAD.MOV.U32 R7, RZ, RZ, R18 ;  /* 0x000000ffff077224 */ /* 0x000fe400078e0012 */
[----:B0-----:R-:W-:Y:S01]  /*1430*/  IMAD.U32 R4, RZ, RZ, UR4 ;  /* 0x00000004ff047e24 */ /* 0x001fe2000f8e00ff */
[----:B------:R-:W-:Y:S01]  /*1440*/  MOV R5, UR5 ;  /* 0x0000000500057c02 */ /* 0x000fe20008000f00 */
[----:B--2---:R-:W0:Y:S02]  /*1450*/  F2F.F64.F32 R10, R0 ;  /* 0x00000000000a7310 */ /* 0x004e240000201800 */
[----:B0--3--:R1:W-:Y:S04]  /*1460*/  STL.64 [R16], R10 ;  /* 0x0000000a10007387 */ /* 0x0093e80000100a00 */
[----:B------:R-:W-:-:S07]  /*1470*/  LEPC R20, `(.L_x_26) ;  /* 0x000000001014794e */ /* 0x000fce0000000000 */
[----:B-1----:R-:W-:Y:S05]  /*1480*/  CALL.ABS.NOINC R8 ;  /* 0x0000000008007343 */ /* 0x002fea0003c00000 */
.L_x_26:
        /* <DEDUP_REMOVED lines=11> */
.L_x_27:
        /* <DEDUP_REMOVED lines=11> */
.L_x_28:
        /* <DEDUP_REMOVED lines=11> */
.L_x_29:
        /* <DEDUP_REMOVED lines=11> */
.L_x_30:
[----:B------:R-:W2:Y:S01]  /*1750*/  LDG.E R28, desc[UR36][R28.64+0x1c] ;  /* 0x00001c241c1c7981 */ /* 0x000ea2000c1e1900 */
[----:B------:R-:W0:Y:S01]  /*1760*/  LDC.64 R2, c[0x4][R2] ;  /* 0x0100000002027b82 */ /* 0x000e220000000a00 */
[----:B------:R-:W1:Y:S01]  /*1770*/  LDCU.64 UR4, c[0x4][0x8] ;  /* 0x01000100ff0477ac */ /* 0x000e620008000a00 */
[----:B------:R-:W-:Y:S01]  /*1780*/  IMAD.MOV.U32 R6, RZ, RZ, R19 ;  /* 0x000000ffff067224 */ /* 0x000fe200078e0013 */
[----:B------:R-:W-:Y:S01]  /*1790*/  MOV R7, R18 ;  /* 0x0000001200077202 */ /* 0x000fe20000000f00 */
[----:B-1----:R-:W-:Y:S02]  /*17a0*/  IMAD.U32 R4, RZ, RZ, UR4 ;  /* 0x00000004ff047e24 */ /* 0x002fe4000f8e00ff */
[----:B------:R-:W-:Y:S01]  /*17b0*/  IMAD.U32 R5, RZ, RZ, UR5 ;  /* 0x00000005ff057e24 */ /* 0x000fe2000f8e00ff */
[----:B--2---:R-:W1:Y:S02]  /*17c0*/  F2F.F64.F32 R8, R28 ;  /* 0x0000001c00087310 */ /* 0x004e640000201800 */
[----:B01----:R1:W-:Y:S04]  /*17d0*/  STL.64 [R16], R8 ;  /* 0x0000000810007387 */ /* 0x0033e80000100a00 */
[----:B------:R-:W-:-:S07]  /*17e0*/  LEPC R20, `(.L_x_31) ;  /* 0x000000001014794e */ /* 0x000fce0000000000 */
[----:B-1----:R-:W-:Y:S05]  /*17f0*/  CALL.ABS.NOINC R2 ;  /* 0x0000000002007343 */ /* 0x002fea0003c00000 */
.L_x_31:
[----:B------:R-:W-:-:S07]  /*1800*/  VIADD R17, R17, 0x8 ;  /* 0x0000000811117836 */ /* 0x000fce0000000000 */
.L_x_23:
[----:B------:R-:W-:-:S13]  /*1810*/  ISETP.NE.AND P0, PT, R25, RZ, PT ;  /* 0x000000ff1900720c */ /* 0x000fda0003f05270 */
[----:B------:R-:W-:Y:S05]  /*1820*/  @!P0 BRA `(.L_x_22) ;  /* 0x0000000400bc8947 */ /* 0x000fea0003800000 */
[----:B------:R-:W-:-:S05]  /*1830*/  VIADD R0, R25, 0xffffffff ;  /* 0xffffffff19007836 */ /* 0x000fca0000000000 */
[----:B------:R-:W-:-:S13]  /*1840*/  ISETP.GE.U32.AND P0, PT, R0, 0x3, PT ;  /* 0x000000030000780c */ /* 0x000fda0003f06070 */
[----:B------:R-:W-:Y:S05]  /*1850*/  @!P0 BRA `(.L_x_32) ;  /* 0x0000000000dc8947 */ /* 0x000fea0003800000 */
[----:B------:R-:W0:Y:S01]  /*1860*/  LDC.64 R12, c[0x0][0x380] ;  /* 0x0000e000ff0c7b82 */ /* 0x000e220000000a00 */
[----:B------:R-:W-:Y:S01]  /*1870*/  IMAD.IADD R3, R22, 0x1, R17 ;  /* 0x0000000116037824 */ /* 0x000fe200078e0211 */
[----:B------:R-:W-:Y:S01]  /*1880*/  MOV R2, 0x0 ;  /* 0x0000000000027802 */ /* 0x000fe20000000f00 */
[----:B------:R-:W1:Y:S02]  /*1890*/  LDCU.64 UR4, c[0x4][0x8] ;  /* 0x01000100ff0477ac */ /* 0x000e640008000a00 */
[----:B0-----:R-:W-:-:S05]  /*18a0*/  IMAD.WIDE.U32 R12, R3, 0x4, R12 ;  /* 0x00000004030c7825 */ /* 0x001fca00078e000c */
        /* <DEDUP_REMOVED lines=10> */
.L_x_33:
[----:B------:R-:W0:Y:S01]  /*1950*/  LDCU.64 UR4, c[0x0][0x380] ;  /* 0x00007000ff0477ac */ /* 0x000e220008000a00 */
[----:B------:R-:W-:-:S04]  /*1960*/  IADD3 R0, P0, PT, R22, R17, RZ ;  /* 0x0000001116007210 */ /* 0x000fc80007f1e0ff */
[----:B------:R-:W-:Y:S02]  /*1970*/  IADD3.X R3, PT, PT, RZ, RZ, RZ, P0, !PT ;  /* 0x000000ffff037210 */ /* 0x000fe400007fe4ff */
[----:B0-----:R-:W-:-:S04]  /*1980*/  LEA R28, P0, R0, UR4, 0x2 ;  /* 0x00000004001c7c11 */ /* 0x001fc8000f8010ff */
[----:B------:R-:W-:Y:S01]  /*1990*/  LEA.HI.X R29, R0, UR5, R3, 0x2, P0 ;  /* 0x00000005001d7c11 */ /* 0x000fe200080f1403 */
[----:B------:R-:W0:Y:S04]  /*19a0*/  LDCU.64 UR4, c[0x4][0x8] ;  /* 0x01000100ff0477ac */ /* 0x000e280008000a00 */
[----:B------:R-:W2:Y:S01]  /*19b0*/  LDG.E R0, desc[UR36][R28.64+0x4] ;  /* 0x000004241c007981 */ /* 0x000ea2000c1e1900 */
[----:B------:R-:W1:Y:S01]  /*19c0*/  LDC.64 R2, c[0x4][R2] ;  /* 0x0100000002027b82 */ /* 0x000e620000000a00 */
[----:B------:R-:W-:Y:S01]  /*19d0*/  IMAD.MOV.U32 R6, RZ, RZ, R19 ;  /* 0x000000ffff067224 */ /* 0x000fe200078e0013 */
[----:B------:R-:W-:Y:S01]  /*19e0*/  MOV R7, R18 ;  /* 0x0000001200077202 */ /* 0x000fe20000000f00 */
[----:B0-----:R-:W-:Y:S02]  /*19f0*/  IMAD.U32 R4, RZ, RZ, UR4 ;  /* 0x00000004ff047e24 */ /* 0x001fe4000f8e00ff */
[----:B------:R-:W-:Y:S01]  /*1a00*/  IMAD.U32 R5, RZ, RZ, UR5 ;  /* 0x00000005ff057e24 */ /* 0x000fe2000f8e00ff */
[----:B--2---:R-:W0:Y:S02]  /*1a10*/  F2F.F64.F32 R8, R0 ;  /* 0x0000000000087310 */ /* 0x004e240000201800 */
[----:B01----:R0:W-:Y:S04]  /*1a20*/  STL.64 [R16], R8 ;  /* 0x0000000810007387 */ /* 0x0031e80000100a00 */
[----:B------:R-:W-:-:S07]  /*1a30*/  LEPC R20, `(.L_x_34) ;  /* 0x000000001014794e */ /* 0x000fce0000000000 */
[----:B0-----:R-:W-:Y:S05]  /*1a40*/  CALL.ABS.NOINC R2 ;  /* 0x0000000002007343 */ /* 0x001fea0003c00000 */
.L_x_34:
[----:B------:R-:W2:Y:S01]  /*1a50*/  LDG.E R0, desc[UR36][R28.64+0x8] ;  /* 0x000008241c007981 */ /* 0x000ea2000c1e1900 */
[----:B------:R-:W-:Y:S01]  /*1a60*/  MOV R2, 0x0 ;  /* 0x0000000000027802 */ /* 0x000fe20000000f00 */
[----:B------:R-:W0:Y:S01]  /*1a70*/  LDCU.64 UR4, c[0x4][0x8] ;  /* 0x01000100ff0477ac */ /* 0x000e220008000a00 */
[----:B------:R-:W-:Y:S01]  /*1a80*/  IMAD.MOV.U32 R6, RZ, RZ, R19 ;  /* 0x000000ffff067224 */ /* 0x000fe200078e0013 */
[----:B------:R-:W-:Y:S01]  /*1a90*/  MOV R7, R18 ;  /* 0x0000001200077202 */ /* 0x000fe20000000f00 */
[----:B------:R1:W3:Y:S01]  /*1aa0*/  LDC.64 R8, c[0x4][R2] ;  /* 0x0100000002087b82 */ /* 0x0002e20000000a00 */
[----:B0-----:R-:W-:Y:S02]  /*1ab0*/  IMAD.U32 R4, RZ, RZ, UR4 ;  /* 0x00000004ff047e24 */ /* 0x001fe4000f8e00ff */
[----:B------:R-:W-:Y:S01]  /*1ac0*/  IMAD.U32 R5, RZ, RZ, UR5 ;  /* 0x00000005ff057e24 */ /* 0x000fe2000f8e00ff */
[----:B--2---:R-:W0:Y:S02]  /*1ad0*/  F2F.F64.F32 R10, R0 ;  /* 0x00000000000a7310 */ /* 0x004e240000201800 */
[----:B0--3--:R1:W-:Y:S04]  /*1ae0*/  STL.64 [R16], R10 ;  /* 0x0000000a10007387 */ /* 0x0093e80000100a00 */
[----:B------:R-:W-:-:S07]  /*1af0*/  LEPC R20, `(.L_x_35) ;  /* 0x000000001014794e */ /* 0x000fce0000000000 */
[----:B-1----:R-:W-:Y:S05]  /*1b00*/  CALL.ABS.NOINC R8 ;  /* 0x0000000008007343 */ /* 0x002fea0003c00000 */
.L_x_35:
        /* <DEDUP_REMOVED lines=11> */
.L_x_36:
[----:B------:R-:W-:-:S07]  /*1bc0*/  VIADD R17, R17, 0x4 ;  /* 0x0000000411117836 */ /* 0x000fce0000000000 */
.L_x_32:
[----:B------:R-:W-:-:S13]  /*1bd0*/  ISETP.NE.AND P0, PT, R24, RZ, PT ;  /* 0x000000ff1800720c */ /* 0x000fda0003f05270 */
[----:B------:R-:W-:Y:S05]  /*1be0*/  @!P0 BRA `(.L_x_22) ;  /* 0x0000000000cc8947 */ /* 0x000fea0003800000 */
[----:B------:R-:W0:Y:S01]  /*1bf0*/  LDC.64 R8, c[0x0][0x380] ;  /* 0x0000e000ff087b82 */ /* 0x000e220000000a00 */
[----:B------:R-:W-:Y:S01]  /*1c00*/  IMAD.IADD R3, R22, 0x1, R17 ;  /* 0x0000000116037824 */ /* 0x000fe200078e0211 */
[----:B------:R-:W-:Y:S01]  /*1c10*/  MOV R2, 0x0 ;  /* 0x0000000000027802 */ /* 0x000fe20000000f00 */
[----:B------:R-:W1:Y:S02]  /*1c20*/  LDCU.64 UR4, c[0x4][0x8] ;  /* 0x01000100ff0477ac */ /* 0x000e640008000a00 */
[----:B0-----:R-:W-:-:S06]  /*1c30*/  IMAD.WIDE.U32 R8, R3, 0x4, R8 ;  /* 0x0000000403087825 */ /* 0x001fcc00078e0008 */
[----:B------:R-:W2:Y:S01]  /*1c40*/  LDG.E R8, desc[UR36][R8.64] ;  /* 0x0000002408087981 */ /* 0x000ea2000c1e1900 */
[----:B------:R-:W0:Y:S01]  /*1c50*/  LDC.64 R2, c[0x4][R2] ;  /* 0x0100000002027b82 */ /* 0x000e220000000a00 */
[----:B------:R-:W-:Y:S01]  /*1c60*/  ISETP.NE.AND P0, PT, R24, 0x1, PT ;  /* 0x000000011800780c */ /* 0x000fe20003f05270 */
[----:B-1----:R-:W-:Y:S01]  /*1c70*/  IMAD.U32 R4, RZ, RZ, UR4 ;  /* 0x00000004ff047e24 */ /* 0x002fe2000f8e00ff */
[----:B------:R-:W-:Y:S01]  /*1c80*/  MOV R5, UR5 ;  /* 0x0000000500057c02 */ /* 0x000fe20008000f00 */
[----:B------:R-:W-:Y:S01]  /*1c90*/  IMAD.MOV.U32 R6, RZ, RZ, R19 ;  /* 0x000000ffff067224 */ /* 0x000fe200078e0013 */
[----:B------:R-:W-:Y:S01]  /*1ca0*/  P2R R0, PR, RZ, 0x1 ;  /* 0x00000001ff007803 */ /* 0x000fe20000000000 */
[----:B------:R-:W-:Y:S01]  /*1cb0*/  IMAD.MOV.U32 R7, RZ, RZ, R18 ;  /* 0x000000ffff077224 */ /* 0x000fe200078e0012 */
[----:B--2---:R-:W1:Y:S02]  /*1cc0*/  F2F.F64.F32 R10, R8 ;  /* 0x00000008000a7310 */ /* 0x004e640000201800 */
[----:B01----:R1:W-:Y:S05]  /*1cd0*/  STL.64 [R16], R10 ;  /* 0x0000000a10007387 */ /* 0x0033ea0000100a00 */
[----:B------:R-:W-:-:S07]  /*1ce0*/  LEPC R20, `(.L_x_37) ;  /* 0x000000001014794e */ /* 0x000fce0000000000 */
[----:B-1----:R-:W-:Y:S05]  /*1cf0*/  CALL.ABS.NOINC R2 ;  /* 0x0000000002007343 */ /* 0x002fea0003c00000 */
.L_x_37:
[----:B------:R-:W-:-:S13]  /*1d00*/  ISETP.NE.AND P6, PT, R24, 0x1, PT ;  /* 0x000000011800780c */ /* 0x000fda0003fc5270 */
[----:B------:R-:W-:Y:S05]  /*1d10*/  @!P6 BRA `(.L_x_22) ;  /* 0x000000000080e947 */ /* 0x000fea0003800000 */
[----:B------:R-:W0:Y:S01]  /*1d20*/  LDCU.64 UR4, c[0x0][0x380] ;  /* 0x00007000ff0477ac */ /* 0x000e220008000a00 */
[----:B------:R-:W-:-:S05]  /*1d30*/  IADD3 R17, P0, PT, R22, R17, RZ ;  /* 0x0000001116117210 */ /* 0x000fca0007f1e0ff */
[----:B------:R-:W-:Y:S01]  /*1d40*/  IMAD.X R0, RZ, RZ, RZ, P0 ;  /* 0x000000ffff007224 */ /* 0x000fe200000e06ff */
[----:B0-----:R-:W-:-:S04]  /*1d50*/  LEA R28, P0, R17, UR4, 0x2 ;  /* 0x00000004111c7c11 */ /* 0x001fc8000f8010ff */
[----:B------:R-:W-:Y:S01]  /*1d60*/  LEA.HI.X R29, R17, UR5, R0, 0x2, P0 ;  /* 0x00000005111d7c11 */ /* 0x000fe200080f1400 */
[----:B------:R-:W0:Y:S04]  /*1d70*/  LDCU.64 UR4, c[0x4][0x8] ;  /* 0x01000100ff0477ac */ /* 0x000e280008000a00 */
[----:B------:R-:W2:Y:S01]  /*1d80*/  LDG.E R0, desc[UR36][R28.64+0x4] ;  /* 0x000004241c007981 */ /* 0x000ea2000c1e1900 */
[----:B------:R-:W-:Y:S01]  /*1d90*/  MOV R2, 0x0 ;  /* 0x0000000000027802 */ /* 0x000fe20000000f00 */
[----:B------:R-:W-:Y:S01]  /*1da0*/  IMAD.MOV.U32 R6, RZ, RZ, R19 ;  /* 0x000000ffff067224 */ /* 0x000fe200078e0013 */
[----:B------:R-:W-:Y:S01]  /*1db0*/  ISETP.NE.AND P0, PT, R24, 0x2, PT ;  /* 0x000000021800780c */ /* 0x000fe20003f05270 */
[----:B------:R-:W-:Y:S01]  /*1dc0*/  IMAD.MOV.U32 R7, RZ, RZ, R18 ;  /* 0x000000ffff077224 */ /* 0x000fe200078e0012 */
[----:B------:R1:W3:Y:S01]  /*1dd0*/  LDC.64 R8, c[0x4][R2] ;  /* 0x0100000002087b82 */ /* 0x0002e20000000a00 */
[----:B0-----:R-:W-:Y:S01]  /*1de0*/  MOV R4, UR4 ;  /* 0x0000000400047c02 */ /* 0x001fe20008000f00 */
[----:B------:R-:W-:Y:S01]  /*1df0*/  IMAD.U32 R5, RZ, RZ, UR5 ;  /* 0x00000005ff057e24 */ /* 0x000fe2000f8e00ff */
[----:B--2---:R0:W2:Y:S02]  /*1e00*/  F2F.F64.F32 R10, R0 ;  /* 0x00000000000a7310 */ /* 0x0040a40000201800 */
[----:B0-----:R-:W-:Y:S01]  /*1e10*/  P2R R0, PR, RZ, 0x1 ;  /* 0x00000001ff007803 */ /* 0x001fe20000000000 */
[----:B--23--:R1:W-:Y:S06]  /*1e20*/  STL.64 [R16], R10 ;  /* 0x0000000a10007387 */ /* 0x00c3ec0000100a00 */
[----:B------:R-:W-:-:S07]  /*1e30*/  LEPC R20, `(.L_x_38) ;  /* 0x000000001014794e */ /* 0x000fce0000000000 */
[----:B-1----:R-:W-:Y:S05]  /*1e40*/  CALL.ABS.NOINC R8 ;  /* 0x0000000008007343 */ /* 0x002fea0003c00000 */
.L_x_38:
[----:B------:R-:W-:-:S13]  /*1e50*/  ISETP.NE.AND P6, PT, R24, 0x2, PT ;  /* 0x000000021800780c */ /* 0x000fda0003fc5270 */
[----:B------:R-:W-:Y:S05]  /*1e60*/  @!P6 BRA `(.L_x_22) ;  /* 0x00000000002ce947 */ /* 0x000fea0003800000 */
[----:B------:R-:W2:Y:S01]  /*1e70*/  LDG.E R28, desc[UR36][R28.64+0x8] ;  /* 0x000008241c1c7981 */ /* 0x000ea2000c1e1900 */
[----:B------:R-:W0:Y:S01]  /*1e80*/  LDC.64 R2, c[0x4][R2] ;  /* 0x0100000002027b82 */ /* 0x000e220000000a00 */
[----:B------:R-:W1:Y:S01]  /*1e90*/  LDCU.64 UR4, c[0x4][0x8] ;  /* 0x01000100ff0477ac */ /* 0x000e620008000a00 */
[----:B------:R-:W-:Y:S02]  /*1ea0*/  IMAD.MOV.U32 R6, RZ, RZ, R19 ;  /* 0x000000ffff067224 */ /* 0x000fe400078e0013 */
[----:B------:R-:W-:Y:S01]  /*1eb0*/  IMAD.MOV.U32 R7, RZ, RZ, R18 ;  /* 0x000000ffff077224 */ /* 0x000fe200078e0012 */
[----:B-1----:R-:W-:Y:S01]  /*1ec0*/  MOV R4, UR4 ;  /* 0x0000000400047c02 */ /* 0x002fe20008000f00 */
[----:B------:R-:W-:Y:S01]  /*1ed0*/  IMAD.U32 R5, RZ, RZ, UR5 ;  /* 0x00000005ff057e24 */ /* 0x000fe2000f8e00ff */
[----:B--2---:R-:W1:Y:S02]  /*1ee0*/  F2F.F64.F32 R8, R28 ;  /* 0x0000001c00087310 */ /* 0x004e640000201800 */
[----:B01----:R1:W-:Y:S04]  /*1ef0*/  STL.64 [R16], R8 ;  /* 0x0000000810007387 */ /* 0x0033e80000100a00 */
[----:B------:R-:W-:-:S07]  /*1f00*/  LEPC R20, `(.L_x_22) ;  /* 0x000000001014794e */ /* 0x000fce0000000000 */
[----:B-1----:R-:W-:Y:S05]  /*1f10*/  CALL.ABS.NOINC R2 ;  /* 0x0000000002007343 */ /* 0x002fea0003c00000 */
.L_x_22:
[----:B------:R-:W-:Y:S01]  /*1f20*/  MOV R0, 0x0 ;  /* 0x0000000000007802 */ /* 0x000fe20000000f00 */
[----:B------:R-:W0:Y:S01]  /*1f30*/  LDCU.64 UR4, c[0x4][0x10] ;  /* 0x01000200ff0477ac */ /* 0x000e220008000a00 */
[----:B------:R-:W-:Y:S02]  /*1f40*/  CS2R R6, SRZ ;  /* 0x0000000000067805 */ /* 0x000fe4000001ff00 */
[----:B------:R1:W2:Y:S01]  /*1f50*/  LDC.64 R2, c[0x4][R0] ;  /* 0x0100000000027b82 */ /* 0x0002a20000000a00 */
[----:B0-----:R-:W-:Y:S01]  /*1f60*/  MOV R4, UR4 ;  /* 0x0000000400047c02 */ /* 0x001fe20008000f00 */
[----:B-1----:R-:W-:-:S07]  /*1f70*/  IMAD.U32 R5, RZ, RZ, UR5 ;  /* 0x00000005ff057e24 */ /* 0x002fce000f8e00ff */
[----:B------:R-:W-:-:S07]  /*1f80*/  LEPC R20, `(.L_x_39) ;  /* 0x000000001014794e */ /* 0x000fce0000000000 */
[----:B--2---:R-:W-:Y:S05]  /*1f90*/  CALL.ABS.NOINC R2 ;  /* 0x0000000002007343 */ /* 0x004fea0003c00000 */
.L_x_39:
[----:B------:R-:W0:Y:S01]  /*1fa0*/  LDCU UR4, c[0x0][0x388] ;  /* 0x00007100ff0477ac */ /* 0x000e220008000800 */
[----:B------:R-:W-:-:S05]  /*1fb0*/  VIADD R23, R23, 0x1 ;  /* 0x0000000117177836 */ /* 0x000fca0000000000 */
[----:B0-----:R-:W-:-:S13]  /*1fc0*/  ISETP.NE.AND P0, PT, R23, UR4, PT ;  /* 0x0000000417007c0c */ /* 0x001fda000bf05270 */
[----:B------:R-:W-:Y:S05]  /*1fd0*/  @P0 BRA `(.L_x_40) ;  /* 0xffffffe400440947 */ /* 0x000fea000383ffff */
[----:B------:R-:W-:Y:S05]  /*1fe0*/  BSYNC.RECONVERGENT B7 ;  /* 0x0000000000077941 */ /* 0x000fea0003800200 */
.L_x_3:
[----:B------:R-:W-:Y:S05]  /*1ff0*/  BRA `(.L_x_41) ;  /* 0x0000000000e47947 */ /* 0x000fea0003800000 */
.L_x_2:
[C---:B------:R-:W-:Y:S02]  /*2000*/  ISETP.GE.U32.AND P0, PT, R2.reuse, 0x4, PT ;  /* 0x000000040200780c */ /* 0x040fe40003f06070 */
[----:B------:R-:W-:-:S11]  /*2010*/  LOP3.LUT R18, R2, 0x3, RZ, 0xc0, !PT ;  /* 0x0000000302127812 */ /* 0x000fd600078ec0ff */
[----:B------:R-:W-:Y:S05]  /*2020*/  @!P0 BRA `(.L_x_42) ;  /* 0x0000000000988947 */ /* 0x000fea0003800000 */
[----:B------:R-:W-:Y:S01]  /*2030*/  BSSY.RECONVERGENT B6, `(.L_x_42) ;  /* 0x0000025000067945 */ /* 0x000fe20003800200 */
[----:B0-----:R-:W-:Y:S01]  /*2040*/  LOP3.LUT R17, R2, 0x7ffffffc, RZ, 0xc0, !PT ;  /* 0x7ffffffc02117812 */ /* 0x001fe200078ec0ff */
[----:B------:R-:W-:-:S07]  /*2050*/  IMAD.MOV.U32 R16, RZ, RZ, RZ ;  /* 0x000000ffff107224 */ /* 0x000fce00078e00ff */
.L_x_47:
[----:B------:R-:W-:Y:S01]  /*2060*/  MOV R2, 0x0 ;  /* 0x0000000000027802 */ /* 0x000fe20000000f00 */
[----:B------:R-:W0:Y:S01]  /*2070*/  LDCU.64 UR4, c[0x4][0x10] ;  /* 0x01000200ff0477ac */ /* 0x000e220008000a00 */
[----:B------:R-:W-:Y:S02]  /*2080*/  IADD3 R16, PT, PT, R16, 0x4, RZ ;  /* 0x0000000410107810 */ /* 0x000fe40007ffe0ff */
[----:B------:R-:W-:Y:S01]  /*2090*/  CS2R R6, SRZ ;  /* 0x0000000000067805 */ /* 0x000fe2000001ff00 */
[----:B------:R1:W2:Y:S01]  /*20a0*/  LDC.64 R8, c[0x4][R2] ;  /* 0x0100000002087b82 */ /* 0x0002a20000000a00 */
[----:B------:R-:W-:-:S04]  /*20b0*/  ISETP.NE.AND P0, PT, R16, R17, PT ;  /* 0x000000111000720c */ /* 0x000fc80003f05270 */
[----:B------:R-:W-:Y:S01]  /*20c0*/  P2R R19, PR, RZ, 0x1 ;  /* 0x00000001ff137803 */ /* 0x000fe20000000000 */
[----:B0-----:R-:W-:Y:S02]  /*20d0*/  IMAD.U32 R4, RZ, RZ, UR4 ;  /* 0x00000004ff047e24 */ /* 0x001fe4000f8e00ff */
[----:B-1----:R-:W-:-:S07]  /*20e0*/  IMAD.U32 R5, RZ, RZ, UR5 ;  /* 0x00000005ff057e24 */ /* 0x002fce000f8e00ff */
[----:B------:R-:W-:-:S07]  /*20f0*/  LEPC R20, `(.L_x_43) ;  /* 0x000000001014794e */ /* 0x000fce0000000000 */
[----:B--2---:R-:W-:Y:S05]  /*2100*/  CALL.ABS.NOINC R8 ;  /* 0x0000000008007343 */ /* 0x004fea0003c00000 */
.L_x_43:
[----:B------:R0:W1:Y:S01]  /*2110*/  LDC.64 R8, c[0x4][R2] ;  /* 0x0100000002087b82 */ /* 0x0000620000000a00 */
[----:B------:R-:W2:Y:S01]  /*2120*/  LDCU.64 UR4, c[0x4][0x10] ;  /* 0x01000200ff0477ac */ /* 0x000ea20008000a00 */
[----:B------:R-:W-:Y:S01]  /*2130*/  CS2R R6, SRZ ;  /* 0x0000000000067805 */ /* 0x000fe2000001ff00 */
[----:B--2---:R-:W-:Y:S01]  /*2140*/  IMAD.U32 R4, RZ, RZ, UR4 ;  /* 0x00000004ff047e24 */ /* 0x004fe2000f8e00ff */
[----:B0-----:R-:W-:-:S07]  /*2150*/  MOV R5, UR5 ;  /* 0x0000000500057c02 */ /* 0x001fce0008000f00 */
[----:B------:R-:W-:-:S07]  /*2160*/  LEPC R20, `(.L_x_44) ;  /* 0x000000001014794e */ /* 0x000fce0000000000 */
[----:B-1----:R-:W-:Y:S05]  /*2170*/  CALL.ABS.NOINC R8 ;  /* 0x0000000008007343 */ /* 0x002fea0003c00000 */
.L_x_44:
[----:B------:R0:W1:Y:S01]  /*2180*/  LDC.64 R8, c[0x4][R2] ;  /* 0x0100000002087b82 */ /* 0x0000620000000a00 */
[----:B------:R-:W2:Y:S01]  /*2190*/  LDCU.64 UR4, c[0x4][0x10] ;  /* 0x01000200ff0477ac */ /* 0x000ea20008000a00 */
[----:B------:R-:W-:Y:S01]  /*21a0*/  CS2R R6, SRZ ;  /* 0x0000000000067805 */ /* 0x000fe2000001ff00 */
[----:B--2---:R-:W-:Y:S02]  /*21b0*/  IMAD.U32 R4, RZ, RZ, UR4 ;  /* 0x00000004ff047e24 */ /* 0x004fe4000f8e00ff */
[----:B0-----:R-:W-:-:S07]  /*21c0*/  IMAD.U32 R5, RZ, RZ, UR5 ;  /* 0x00000005ff057e24 */ /* 0x001fce000f8e00ff */
[----:B------:R-:W-:-:S07]  /*21d0*/  LEPC R20, `(.L_x_45) ;  /* 0x000000001014794e */ /* 0x000fce0000000000 */
[----:B-1----:R-:W-:Y:S05]  /*21e0*/  CALL.ABS.NOINC R8 ;  /* 0x0000000008007343 */ /* 0x002fea0003c00000 */
.L_x_45:
[----:B------:R-:W0:Y:S01]  /*21f0*/  LDC.64 R2, c[0x4][R2] ;  /* 0x0100000002027b82 */ /* 0x000e220000000a00 */
[----:B------:R-:W1:Y:S01]  /*2200*/  LDCU.64 UR4, c[0x4][0x10] ;  /* 0x01000200ff0477ac */ /* 0x000e620008000a00 */
[----:B------:R-:W-:Y:S01]  /*2210*/  CS2R R6, SRZ ;  /* 0x0000000000067805 */ /* 0x000fe2000001ff00 */
[----:B-1----:R-:W-:Y:S01]  /*2220*/  IMAD.U32 R4, RZ, RZ, UR4 ;  /* 0x00000004ff047e24 */ /* 0x002fe2000f8e00ff */
[----:B------:R-:W-:-:S07]  /*2230*/  MOV R5, UR5 ;  /* 0x0000000500057c02 */ /* 0x000fce0008000f00 */
[----:B------:R-:W-:-:S07]  /*2240*/  LEPC R20, `(.L_x_46) ;  /* 0x000000001014794e */ /* 0x000fce0000000000 */
[----:B0-----:R-:W-:Y:S05]  /*2250*/  CALL.ABS.NOINC R2 ;  /* 0x0000000002007343 */ /* 0x001fea0003c00000 */
.L_x_46:
[----:B------:R-:W-:-:S13]  /*2260*/  ISETP.NE.AND P6, PT, R19, RZ, PT ;  /* 0x000000ff1300720c */ /* 0x000fda0003fc5270 */
[----:B------:R-:W-:Y:S05]  /*2270*/  @P6 BRA `(.L_x_47) ;  /* 0xfffffffc00786947 */ /* 0x000fea000383ffff */
[----:B------:R-:W-:Y:S05]  /*2280*/  BSYNC.RECONVERGENT B6 ;  /* 0x0000000000067941 */ /* 0x000fea0003800200 */
.L_x_42:
[----:B------:R-:W-:-:S13]  /*2290*/  ISETP.NE.AND P0, PT, R18, RZ, PT ;  /* 0x000000ff1200720c */ /* 0x000fda0003f05270 */
[----:B------:R-:W-:Y:S05]  /*22a0*/  @!P0 BRA `(.L_x_41) ;  /* 0x0000000000388947 */ /* 0x000fea0003800000 */
[----:B0-----:R-:W-:-:S07]  /*22b0*/  IMAD.MOV.U32 R17, RZ, RZ, RZ ;  /* 0x000000ffff117224 */ /* 0x001fce00078e00ff */
.L_x_49:
[----:B------:R-:W0:Y:S01]  /*22c0*/  LDCU.64 UR4, c[0x4][0x10] ;  /* 0x01000200ff0477ac */ /* 0x000e220008000a00 */
[----:B------:R-:W-:Y:S01]  /*22d0*/  VIADD R17, R17, 0x1 ;  /* 0x0000000111117836 */ /* 0x000fe20000000000 */
[----:B------:R-:W-:Y:S02]  /*22e0*/  MOV R0, 0x0 ;  /* 0x0000000000007802 */ /* 0x000fe40000000f00 */
[----:B------:R-:W-:Y:S02]  /*22f0*/  CS2R R6, SRZ ;  /* 0x0000000000067805 */ /* 0x000fe4000001ff00 */
[----:B------:R-:W-:Y:S01]  /*2300*/  ISETP.NE.AND P0, PT, R17, R18, PT ;  /* 0x000000121100720c */ /* 0x000fe20003f05270 */
[----:B------:R1:W2:Y:S03]  /*2310*/  LDC.64 R2, c[0x4][R0] ;  /* 0x0100000000027b82 */ /* 0x0002a60000000a00 */
[----:B-1----:R-:W-:Y:S01]  /*2320*/  P2R R0, PR, RZ, 0x1 ;  /* 0x00000001ff007803 */ /* 0x002fe20000000000 */
[----:B0-----:R-:W-:Y:S01]  /*2330*/  IMAD.U32 R4, RZ, RZ, UR4 ;  /* 0x00000004ff047e24 */ /* 0x001fe2000f8e00ff */
[----:B------:R-:W-:-:S07]  /*2340*/  MOV R5, UR5 ;  /* 0x0000000500057c02 */ /* 0x000fce0008000f00 */
[----:B------:R-:W-:-:S07]  /*2350*/  LEPC R20, `(.L_x_48) ;  /* 0x000000001014794e */ /* 0x000fce0000000000 */
[----:B--2---:R-:W-:Y:S05]  /*2360*/  CALL.ABS.NOINC R2 ;  /* 0x0000000002007343 */ /* 0x004fea0003c00000 */
.L_x_48:
[----:B------:R-:W-:-:S13]  /*2370*/  ISETP.NE.AND P6, PT, R17, R18, PT ;  /* 0x000000121100720c */ /* 0x000fda0003fc5270 */
[----:B------:R-:W-:Y:S05]  /*2380*/  @P6 BRA `(.L_x_49) ;  /* 0xfffffffc00cc6947 */ /* 0x000fea000383ffff */
.L_x_41:
[----:B------:R-:W-:Y:S05]  /*2390*/  BSYNC.RECONVERGENT B8 ;  /* 0x0000000000087941 */ /* 0x000fea0003800200 */
.L_x_1:
[----:B------:R-:W-:Y:S01]  /*23a0*/  MOV R0, 0x0 ;  /* 0x0000000000007802 */ /* 0x000fe20000000f00 */
[----:B------:R-:W1:Y:S01]  /*23b0*/  LDCU.64 UR4, c[0x4][0x10] ;  /* 0x01000200ff0477ac */ /* 0x000e620008000a00 */
[----:B0-----:R-:W-:Y:S02]  /*23c0*/  CS2R R6, SRZ ;  /* 0x0000000000067805 */ /* 0x001fe4000001ff00 */
[----:B------:R0:W2:Y:S01]  /*23d0*/  LDC.64 R2, c[0x4][R0] ;  /* 0x0100000000027b82 */ /* 0x0000a20000000a00 */
[----:B-1----:R-:W-:Y:S02]  /*23e0*/  IMAD.U32 R4, RZ, RZ, UR4 ;  /* 0x00000004ff047e24 */ /* 0x002fe4000f8e00ff */
[----:B0-----:R-:W-:-:S07]  /*23f0*/  IMAD.U32 R5, RZ, RZ, UR5 ;  /* 0x00000005ff057e24 */ /* 0x001fce000f8e00ff */
[----:B------:R-:W-:-:S07]  /*2400*/  LEPC R20, `(.L_x_50) ;  /* 0x000000001014794e */ /* 0x000fce0000000000 */
[----:B--2---:R-:W-:Y:S05]  /*2410*/  CALL.ABS.NOINC R2 ;  /* 0x0000000002007343 */ /* 0x004fea0003c00000 */
.L_x_50:
[----:B------:R-:W-:Y:S05]  /*2420*/  EXIT ;  /* 0x000000000000794d */ /* 0x000fea0003800000 */
.L_x_51:
[----:B------:R-:W-:-:S00]  /*2430*/  BRA `(.L_x_51) ;  /* 0xfffffffc00fc7947 */ /* 0x000fc0000383ffff */
[----:B------:R-:W-:-:S00]  /*2440*/  NOP ;  /* 0x0000000000007918 */ /* 0x000fc00000000000 */
        /* <DEDUP_REMOVED lines=11> */
.L_x_52:


//--------------------- .nv.global.init           --------------------------
	.section	.nv.global.init,"aw",@progbits
.nv.global.init:
	.type		$str$1,@object
	.size		$str$1,($str - $str$1)
$str$1:
        /*0000*/ 	.byte	0x0a, 0x00
	.type		$str,@object
	.size		$str,(.L_0 - $str)
$str:
        /*0002*/ 	.byte	0x25, 0x66, 0x20, 0x00
.L_0:


//--------------------- .nv.shared._Z7bellmanPfiiPi --------------------------
	.section	.nv.shared._Z7bellmanPfiiPi,"aw",@nobits
	.sectionflags	@""
	.align	4
.nv.shared._Z7bellmanPfiiPi:
	.zero		1092


//--------------------- .nv.shared.reserved.0     --------------------------
	.section	.nv.shared.reserved.0,"aw",@nobits
	.weak		__nv_reservedSMEM_offset_0_alias
	.size		__nv_reservedSMEM_offset_0_alias, 0, 64
	.other		__nv_reservedSMEM_offset_0_alias,@"STO_CUDA_RESERVED_SHARED STV_DEFAULT"
__nv_reservedSMEM_offset_0_alias:
	.zero		0
	.zero		64


//--------------------- .nv.constant0._Z7bellmanPfiiPi --------------------------
	.section	.nv.constant0._Z7bellmanPfiiPi,"a",@progbits
	.sectionflags	@""
	.align	4
.nv.constant0._Z7bellmanPfiiPi:
	.zero		920


//--------------------- SYMBOLS --------------------------

	.type		.nv.reservedSmem.offset0,@object
	.size		.nv.reservedSmem.offset0,0x4
	.type		.nv.reservedSmem.cap,@object
	.size		.nv.reservedSmem.cap,0x4
	.type		vprintf,@function
